	.target	sm_90a

	.elftype	@"ET_EXEC"


//--------------------- .note.nv.tkinfo           --------------------------
	.section	.note.nv.tkinfo,"",@"SHT_NOTE"
	.sectionflags	@"SHF_NOTE_NV_TKINFO"
	.tkinfo
        /*0018*/ 	.word	0x00000002
        /*0030*/ 	.string	""
        /*0030*/ 	.string	"ptxas"
        /*0030*/ 	.string	"Cuda compilation tools, release 13.0, V13.0.88"
        /*0030*/ 	.string	"Build cuda_13.0.r13.0/compiler.36424714_0"
        /*0030*/ 	.string	"-arch sm_90a -m 64 "



//--------------------- .note.nv.cuinfo           --------------------------
	.section	.note.nv.cuinfo,"",@"SHT_NOTE"
	.sectionflags	@"SHF_NOTE_NV_CUINFO"
        /*0018*/ 	.short	0x0002
        /*001a*/ 	.short	0x005a
        /*001c*/ 	.short	0x0082
	.zero		2


//--------------------- .nv.info                  --------------------------
	.section	.nv.info,"",@"SHT_CUDA_INFO"
	.align	4


	//----- nvinfo : EIATTR_REGCOUNT
	.align		4
        /*0000*/ 	.byte	0x04, 0x2f
        /*0002*/ 	.short	(.L_15 - .L_14)
	.align		4
.L_14:
        /*0004*/ 	.word	index@(_ZN7cutlass13device_kernelINS_4gemm6kernel13GemmUniversalIN4cute5tupleIJiiiiEEENS1_10collective13CollectiveMmaINS1_34MainloopSm90TmaGmmaWarpSpecializedILi10ENS5_IJNS4_1CILi2EEENSA_ILi1EEESC_EEENS1_32KernelTmaWarpSpecializedPingpongEEENS5_IJNSA_ILi64EEENSA_ILi112EEENSA_ILi128EEEEEEaNS5_IJlSC_lEEEaSK_NS4_8TiledMMAINS4_8MMA_AtomIJNS4_4SM904GMMA26MMA_64x16x32_S32S8S8_SS_TNEEEENS4_6LayoutINS5_IJSC_SC_SC_EEENS5_IJNSA_ILi0EEEST_ST_EEEEENS5_IJNS4_10UnderscoreESW_SW_EEEEENS4_13SM90_TMA_LOADENS4_14ComposedLayoutINS4_7SwizzleILi3ELi4ELi3EEENS4_18smem_ptr_flag_bitsILi8EEENSR_INS5_IJNSA_ILi8EEESI_EEENS5_IJSI_SC_EEEEEEEvNS4_8identityENS4_23SM90_TMA_LOAD_MULTICASTES19_vS1A_EENS_8epilogue10collective6detail29Sm90TmaWarpSpecializedAdapterINS1E_15DefaultEpilogueIaSK_SK_NS1D_6thread17LinearCombinationIaLi1EiiLNS1I_9ScaleType4KindE0ELNS_15FloatRoundStyleE2EaEENS1_15EpilogueDefaultEEEEEvvEEEEvNT_6ParamsE)
        /*0008*/ 	.word	0x000000a8


	//----- nvinfo : EIATTR_FRAME_SIZE
	.align		4
.L_15:
        /*000c*/ 	.byte	0x04, 0x11
        /*000e*/ 	.short	(.L_17 - .L_16)
	.align		4
.L_16:
        /*0010*/ 	.word	index@(_ZN7cutlass13device_kernelINS_4gemm6kernel13GemmUniversalIN4cute5tupleIJiiiiEEENS1_10collective13CollectiveMmaINS1_34MainloopSm90TmaGmmaWarpSpecializedILi10ENS5_IJNS4_1CILi2EEENSA_ILi1EEESC_EEENS1_32KernelTmaWarpSpecializedPingpongEEENS5_IJNSA_ILi64EEENSA_ILi112EEENSA_ILi128EEEEEEaNS5_IJlSC_lEEEaSK_NS4_8TiledMMAINS4_8MMA_AtomIJNS4_4SM904GMMA26MMA_64x16x32_S32S8S8_SS_TNEEEENS4_6LayoutINS5_IJSC_SC_SC_EEENS5_IJNSA_ILi0EEEST_ST_EEEEENS5_IJNS4_10UnderscoreESW_SW_EEEEENS4_13SM90_TMA_LOADENS4_14ComposedLayoutINS4_7SwizzleILi3ELi4ELi3EEENS4_18smem_ptr_flag_bitsILi8EEENSR_INS5_IJNSA_ILi8EEESI_EEENS5_IJSI_SC_EEEEEEEvNS4_8identityENS4_23SM90_TMA_LOAD_MULTICASTES19_vS1A_EENS_8epilogue10collective6detail29Sm90TmaWarpSpecializedAdapterINS1E_15DefaultEpilogueIaSK_SK_NS1D_6thread17LinearCombinationIaLi1EiiLNS1I_9ScaleType4KindE0ELNS_15FloatRoundStyleE2EaEENS1_15EpilogueDefaultEEEEEvvEEEEvNT_6ParamsE)
        /*0014*/ 	.word	0x00000008


	//----- nvinfo : EIATTR_MIN_STACK_SIZE
	.align		4
.L_17:
        /*0018*/ 	.byte	0x04, 0x12
        /*001a*/ 	.short	(.L_19 - .L_18)
	.align		4
.L_18:
        /*001c*/ 	.word	index@(_ZN7cutlass13device_kernelINS_4gemm6kernel13GemmUniversalIN4cute5tupleIJiiiiEEENS1_10collective13CollectiveMmaINS1_34MainloopSm90TmaGmmaWarpSpecializedILi10ENS5_IJNS4_1CILi2EEENSA_ILi1EEESC_EEENS1_32KernelTmaWarpSpecializedPingpongEEENS5_IJNSA_ILi64EEENSA_ILi112EEENSA_ILi128EEEEEEaNS5_IJlSC_lEEEaSK_NS4_8TiledMMAINS4_8MMA_AtomIJNS4_4SM904GMMA26MMA_64x16x32_S32S8S8_SS_TNEEEENS4_6LayoutINS5_IJSC_SC_SC_EEENS5_IJNSA_ILi0EEEST_ST_EEEEENS5_IJNS4_10UnderscoreESW_SW_EEEEENS4_13SM90_TMA_LOADENS4_14ComposedLayoutINS4_7SwizzleILi3ELi4ELi3EEENS4_18smem_ptr_flag_bitsILi8EEENSR_INS5_IJNSA_ILi8EEESI_EEENS5_IJSI_SC_EEEEEEEvNS4_8identityENS4_23SM90_TMA_LOAD_MULTICASTES19_vS1A_EENS_8epilogue10collective6detail29Sm90TmaWarpSpecializedAdapterINS1E_15DefaultEpilogueIaSK_SK_NS1D_6thread17LinearCombinationIaLi1EiiLNS1I_9ScaleType4KindE0ELNS_15FloatRoundStyleE2EaEENS1_15EpilogueDefaultEEEEEvvEEEEvNT_6ParamsE)
        /*0020*/ 	.word	0x00000008
.L_19:


//--------------------- .nv.compat                --------------------------
	.section	.nv.compat,"",@"SHT_CUDA_COMPAT_INFO"
	.align	4
        /*0000*/ 	.byte	0x02, 0x09, 0x01, 0x00, 0x02, 0x02, 0x04, 0x00, 0x02, 0x05, 0x05, 0x00, 0x03, 0x07, 0x01, 0x01
        /*0010*/ 	.byte	0x02, 0x03, 0x01, 0x00, 0x02, 0x06, 0x01, 0x00, 0x04, 0x0b, 0x08, 0x00, 0x00, 0x00, 0x00, 0x00
        /*0020*/ 	.byte	0x00, 0x00, 0x00, 0x00


//--------------------- .nv.info._ZN7cutlass13device_kernelINS_4gemm6kernel13GemmUniversalIN4cute5tupleIJiiiiEEENS1_10collective13CollectiveMmaINS1_34MainloopSm90TmaGmmaWarpSpecializedILi10ENS5_IJNS4_1CILi2EEENSA_ILi1EEESC_EEENS1_32KernelTmaWarpSpecializedPingpongEEENS5_IJNSA_ILi64EEENSA_ILi112EEENSA_ILi128EEEEEEaNS5_IJlSC_lEEEaSK_NS4_8TiledMMAINS4_8MMA_AtomIJNS4_4SM904GMMA26MMA_64x16x32_S32S8S8_SS_TNEEEENS4_6LayoutINS5_IJSC_SC_SC_EEENS5_IJNSA_ILi0EEEST_ST_EEEEENS5_IJNS4_10UnderscoreESW_SW_EEEEENS4_13SM90_TMA_LOADENS4_14ComposedLayoutINS4_7SwizzleILi3ELi4ELi3EEENS4_18smem_ptr_flag_bitsILi8EEENSR_INS5_IJNSA_ILi8EEESI_EEENS5_IJSI_SC_EEEEEEEvNS4_8identityENS4_23SM90_TMA_LOAD_MULTICASTES19_vS1A_EENS_8epilogue10collective6detail29Sm90TmaWarpSpecializedAdapterINS1E_15DefaultEpilogueIaSK_SK_NS1D_6thread17LinearCombinationIaLi1EiiLNS1I_9ScaleType4KindE0ELNS_15FloatRoundStyleE2EaEENS1_15EpilogueDefaultEEEEEvvEEEEvNT_6ParamsE --------------------------
	.section	.nv.info._ZN7cutlass13device_kernelINS_4gemm6kernel13GemmUniversalIN4cute5tupleIJiiiiEEENS1_10collective13CollectiveMmaINS1_34MainloopSm90TmaGmmaWarpSpecializedILi10ENS5_IJNS4_1CILi2EEENSA_ILi1EEESC_EEENS1_32KernelTmaWarpSpecializedPingpongEEENS5_IJNSA_ILi64EEENSA_ILi112EEENSA_ILi128EEEEEEaNS5_IJlSC_lEEEaSK_NS4_8TiledMMAINS4_8MMA_AtomIJNS4_4SM904GMMA26MMA_64x16x32_S32S8S8_SS_TNEEEENS4_6LayoutINS5_IJSC_SC_SC_EEENS5_IJNSA_ILi0EEEST_ST_EEEEENS5_IJNS4_10UnderscoreESW_SW_EEEEENS4_13SM90_TMA_LOADENS4_14ComposedLayoutINS4_7SwizzleILi3ELi4ELi3EEENS4_18smem_ptr_flag_bitsILi8EEENSR_INS5_IJNSA_ILi8EEESI_EEENS5_IJSI_SC_EEEEEEEvNS4_8identityENS4_23SM90_TMA_LOAD_MULTICASTES19_vS1A_EENS_8epilogue10collective6detail29Sm90TmaWarpSpecializedAdapterINS1E_15DefaultEpilogueIaSK_SK_NS1D_6thread17LinearCombinationIaLi1EiiLNS1I_9ScaleType4KindE0ELNS_15FloatRoundStyleE2EaEENS1_15EpilogueDefaultEEEEEvvEEEEvNT_6ParamsE,"",@"SHT_CUDA_INFO"
	.sectionflags	@""
	.align	4


	//----- nvinfo : EIATTR_CUDA_API_VERSION
	.align		4
        /*0000*/ 	.byte	0x04, 0x37
        /*0002*/ 	.short	(.L_21 - .L_20)
.L_20:
        /*0004*/ 	.word	0x00000082


	//----- nvinfo : EIATTR_KPARAM_INFO
	.align		4
.L_21:
        /*0008*/ 	.byte	0x04, 0x17
        /*000a*/ 	.short	(.L_23 - .L_22)
.L_22:
        /*000c*/ 	.word	0x00000000
        /*0010*/ 	.short	0x0000
        /*0012*/ 	.short	0x0070
        /*0014*/ 	.byte	0x00, 0xf0, 0x01, 0x10


	//----- nvinfo : EIATTR_SPARSE_MMA_MASK
	.align		4
.L_23:
        /*0018*/ 	.byte	0x03, 0x50
        /*001a*/ 	.short	0x0000


	//----- nvinfo : EIATTR_MAXREG_COUNT
	.align		4
        /*001c*/ 	.byte	0x03, 0x1b
        /*001e*/ 	.short	0x00a8


	//----- nvinfo : EIATTR_NUM_BARRIERS
	.align		4
        /*0020*/ 	.byte	0x02, 0x4c
        /*0022*/ 	.byte	0x01
	.zero		1


	//----- nvinfo : EIATTR_EXTERNS
	.align		4
        /*0024*/ 	.byte	0x04, 0x0f
        /*0026*/ 	.short	(.L_25 - .L_24)


	//   ....[0]....
	.align		4
.L_24:
        /*0028*/ 	.word	index@(__assertfail)


	//----- nvinfo : EIATTR_ANNOTATIONS
	.align		4
.L_25:
        /*002c*/ 	.byte	0x04, 0x55
        /*002e*/ 	.short	(.L_27 - .L_26)


	//   ....[0]....
.L_26:
        /*0030*/ 	.word	0x00000001
        /*0034*/ 	.byte	0xa0, 0x0e, 0x00, 0x00, 0x01, 0x00, 0x00, 0x00, 0xd0, 0x65, 0x00, 0x00, 0x01, 0x00, 0x00, 0x00
        /*0044*/ 	.byte	0x50, 0x72, 0x00, 0x00


	//----- nvinfo : EIATTR_MERCURY_ISA_VERSION
	.align		4
.L_27:
        /*0048*/ 	.byte	0x03, 0x5f
        /*004a*/ 	.short	0x0101


	//----- nvinfo : EIATTR_INT_WARP_WIDE_INSTR_OFFSETS
	.align		4
        /*004c*/ 	.byte	0x04, 0x31
        /*004e*/ 	.short	(.L_29 - .L_28)


	//   ....[0]....
.L_28:
        /*0050*/ 	.word	0x00000600


	//   ....[1]....
        /*0054*/ 	.word	0x00000680


	//   ....[2]....
        /*0058*/ 	.word	0x00000780


	//   ....[3]....
        /*005c*/ 	.word	0x00000790


	//   ....[4]....
        /*0060*/ 	.word	0x000007b0


	//   ....[5]....
        /*0064*/ 	.word	0x00000850


	//   ....[6]....
        /*0068*/ 	.word	0x00000860


	//   ....[7]....
        /*006c*/ 	.word	0x000008b0


	//   ....[8]....
        /*0070*/ 	.word	0x00003310


	//----- nvinfo : EIATTR_COOP_GROUP_MASK_REGIDS
	.align		4
.L_29:
        /*0074*/ 	.byte	0x04, 0x29
        /*0076*/ 	.short	(.L_31 - .L_30)


	//   ....[0]....
.L_30:
        /*0078*/ 	.word	0xffffffff


	//   ....[1]....
        /*007c*/ 	.word	0xffffffff


	//   ....[2]....
        /*0080*/ 	.word	0xffffffff


	//   ....[3]....
        /*0084*/ 	.word	0xffffffff


	//   ....[4]....
        /*0088*/ 	.word	0xffffffff


	//   ....[5]....
        /*008c*/ 	.word	0xffffffff


	//   ....[6]....
        /*0090*/ 	.word	0xffffffff


	//----- nvinfo : EIATTR_COOP_GROUP_INSTR_OFFSETS
	.align		4
.L_31:
        /*0094*/ 	.byte	0x04, 0x28
        /*0096*/ 	.short	(.L_33 - .L_32)


	//   ....[0]....
.L_32:
        /*0098*/ 	.word	0x00000070


	//   ....[1]....
        /*009c*/ 	.word	0x00000080


	//   ....[2]....
        /*00a0*/ 	.word	0x00000140


	//   ....[3]....
        /*00a4*/ 	.word	0x000003e0


	//   ....[4]....
        /*00a8*/ 	.word	0x00000420


	//   ....[5]....
        /*00ac*/ 	.word	0x000008a0


	//   ....[6]....
        /*00b0*/ 	.word	0x00000a40


	//----- nvinfo : EIATTR_REG_RECONFIG
	.align		4
.L_33:
        /*00b4*/ 	.byte	0x01, 0x54
	.zero		2


	//----- nvinfo : EIATTR_SYSCALL_OFFSETS
	.align		4
        /*00b8*/ 	.byte	0x04, 0x46
        /*00ba*/ 	.short	(.L_35 - .L_34)


	//   ....[0]....
.L_34:
        /*00bc*/ 	.word	0x00001940


	//----- nvinfo : EIATTR_MBARRIER_INSTR_OFFSETS
	.align		4
.L_35:
        /*00c0*/ 	.byte	0x04, 0x39
        /*00c2*/ 	.short	(.L_37 - .L_36)


	//   ....[0]....
.L_36:
        /*00c4*/ 	.word	0x00000280
        /*00c8*/ 	.word	0x000000ff
        /*00cc*/ 	.word	0x00000000
        /*00d0*/ 	.short	0x0100
        /*00d2*/ 	.byte	0x08
	.zero		1


	//   ....[1]....
        /*00d4*/ 	.word	0x00000290
        /*00d8*/ 	.word	0x000000ff
        /*00dc*/ 	.word	0x00000050
        /*00e0*/ 	.short	0x0100
        /*00e2*/ 	.byte	0x08
	.zero		1


	//   ....[2]....
        /*00e4*/ 	.word	0x000002a0
        /*00e8*/ 	.word	0x000000ff
        /*00ec*/ 	.word	0x00000008
        /*00f0*/ 	.short	0x0100
        /*00f2*/ 	.byte	0x08
	.zero		1


	//   ....[3]....
        /*00f4*/ 	.word	0x000002b0
        /*00f8*/ 	.word	0x000000ff
        /*00fc*/ 	.word	0x00000058
        /*0100*/ 	.short	0x0100
        /*0102*/ 	.byte	0x08
	.zero		1


	//   ....[4]....
        /*0104*/ 	.word	0x000002c0
        /*0108*/ 	.word	0x000000ff
        /*010c*/ 	.word	0x00000010
        /*0110*/ 	.short	0x0100
        /*0112*/ 	.byte	0x08
	.zero		1


	//   ....[5]....
        /*0114*/ 	.word	0x000002d0
        /*0118*/ 	.word	0x000000ff
        /*011c*/ 	.word	0x00000060
        /*0120*/ 	.short	0x0100
        /*0122*/ 	.byte	0x08
	.zero		1


	//   ....[6]....
        /*0124*/ 	.word	0x000002e0
        /*0128*/ 	.word	0x000000ff
        /*012c*/ 	.word	0x00000018
        /*0130*/ 	.short	0x0100
        /*0132*/ 	.byte	0x08
	.zero		1


	//   ....[7]....
        /*0134*/ 	.word	0x000002f0
        /*0138*/ 	.word	0x000000ff
        /*013c*/ 	.word	0x00000068
        /*0140*/ 	.short	0x0100
        /*0142*/ 	.byte	0x08
	.zero		1


	//   ....[8]....
        /*0144*/ 	.word	0x00000300
        /*0148*/ 	.word	0x000000ff
        /*014c*/ 	.word	0x00000020
        /*0150*/ 	.short	0x0100
        /*0152*/ 	.byte	0x08
	.zero		1


	//   ....[9]....
        /*0154*/ 	.word	0x00000310
        /*0158*/ 	.word	0x000000ff
        /*015c*/ 	.word	0x00000070
        /*0160*/ 	.short	0x0100
        /*0162*/ 	.byte	0x08
	.zero		1


	//   ....[10]....
        /*0164*/ 	.word	0x00000320
        /*0168*/ 	.word	0x000000ff
        /*016c*/ 	.word	0x00000028
        /*0170*/ 	.short	0x0100
        /*0172*/ 	.byte	0x08
	.zero		1


	//   ....[11]....
        /*0174*/ 	.word	0x00000330
        /*0178*/ 	.word	0x000000ff
        /*017c*/ 	.word	0x00000078
        /*0180*/ 	.short	0x0100
        /*0182*/ 	.byte	0x08
	.zero		1


	//   ....[12]....
        /*0184*/ 	.word	0x00000340
        /*0188*/ 	.word	0x000000ff
        /*018c*/ 	.word	0x00000030
        /*0190*/ 	.short	0x0100
        /*0192*/ 	.byte	0x08
	.zero		1


	//   ....[13]....
        /*0194*/ 	.word	0x00000350
        /*0198*/ 	.word	0x000000ff
        /*019c*/ 	.word	0x00000080
        /*01a0*/ 	.short	0x0100
        /*01a2*/ 	.byte	0x08
	.zero		1


	//   ....[14]....
        /*01a4*/ 	.word	0x00000360
        /*01a8*/ 	.word	0x000000ff
        /*01ac*/ 	.word	0x00000038
        /*01b0*/ 	.short	0x0100
        /*01b2*/ 	.byte	0x08
	.zero		1


	//   ....[15]....
        /*01b4*/ 	.word	0x00000370
        /*01b8*/ 	.word	0x000000ff
        /*01bc*/ 	.word	0x00000088
        /*01c0*/ 	.short	0x0100
        /*01c2*/ 	.byte	0x08
	.zero		1


	//   ....[16]....
        /*01c4*/ 	.word	0x00000380
        /*01c8*/ 	.word	0x000000ff
        /*01cc*/ 	.word	0x00000040
        /*01d0*/ 	.short	0x0100
        /*01d2*/ 	.byte	0x08
	.zero		1


	//   ....[17]....
        /*01d4*/ 	.word	0x00000390
        /*01d8*/ 	.word	0x000000ff
        /*01dc*/ 	.word	0x00000090
        /*01e0*/ 	.short	0x0100
        /*01e2*/ 	.byte	0x08
	.zero		1


	//   ....[18]....
        /*01e4*/ 	.word	0x000003a0
        /*01e8*/ 	.word	0x000000ff
        /*01ec*/ 	.word	0x00000048
        /*01f0*/ 	.short	0x0100
        /*01f2*/ 	.byte	0x08
	.zero		1


	//   ....[19]....
        /*01f4*/ 	.word	0x000003b0
        /*01f8*/ 	.word	0x000000ff
        /*01fc*/ 	.word	0x00000098
        /*0200*/ 	.short	0x0100
        /*0202*/ 	.byte	0x08
	.zero		1


	//   ....[20]....
        /*0204*/ 	.word	0x000008e0
        /*0208*/ 	.word	0x000000ff
        /*020c*/ 	.word	0x000000d0
        /*0210*/ 	.short	0x0100
        /*0212*/ 	.byte	0x08
	.zero		1


	//   ....[21]....
        /*0214*/ 	.word	0x00000970
        /*0218*/ 	.word	0x000000ff
        /*021c*/ 	.word	0x000000d8
        /*0220*/ 	.short	0x0100
        /*0222*/ 	.byte	0x08
	.zero		1


	//   ....[22]....
        /*0224*/ 	.word	0x000009c0
        /*0228*/ 	.word	0x000000ff
        /*022c*/ 	.word	0x000000b0
        /*0230*/ 	.short	0x0100
        /*0232*/ 	.byte	0x09
	.zero		1


	//   ....[23]....
        /*0234*/ 	.word	0x000009d0
        /*0238*/ 	.word	0x000000ff
        /*023c*/ 	.word	0x000000b8
        /*0240*/ 	.short	0x0100
        /*0242*/ 	.byte	0x09
	.zero		1


	//   ....[24]....
        /*0244*/ 	.word	0x000009e0
        /*0248*/ 	.word	0x000000ff
        /*024c*/ 	.word	0x000000c0
        /*0250*/ 	.short	0x0100
        /*0252*/ 	.byte	0x09
	.zero		1


	//   ....[25]....
        /*0254*/ 	.word	0x000009f0
        /*0258*/ 	.word	0x000000ff
        /*025c*/ 	.word	0x000000c8
        /*0260*/ 	.short	0x0100
        /*0262*/ 	.byte	0x09
	.zero		1


	//   ....[26]....
        /*0264*/ 	.word	0x00001820
        /*0268*/ 	.word	0x00000057
        /*026c*/ 	.word	0x00000000
        /*0270*/ 	.short	0x010a
        /*0272*/ 	.byte	0x29
	.zero		1


	//   ....[27]....
        /*0274*/ 	.word	0x000019d0
        /*0278*/ 	.word	0x00000003
        /*027c*/ 	.word	0x00000000
        /*0280*/ 	.short	0x010a
        /*0282*/ 	.byte	0x3f
	.zero		1


	//   ....[28]....
        /*0284*/ 	.word	0x00001a10
        /*0288*/ 	.word	0x00000003
        /*028c*/ 	.word	0x00000000
        /*0290*/ 	.short	0x010a
        /*0292*/ 	.byte	0x3f
	.zero		1


	//   ....[29]....
        /*0294*/ 	.word	0x00002610
        /*0298*/ 	.word	0x000000ff
        /*029c*/ 	.word	0x00000000
        /*02a0*/ 	.short	0x010a
        /*02a2*/ 	.byte	0x04
	.zero		1


	//   ....[30]....
        /*02a4*/ 	.word	0x00002650
        /*02a8*/ 	.word	0x000000ff
        /*02ac*/ 	.word	0x00000000
        /*02b0*/ 	.short	0x010a
        /*02b2*/ 	.byte	0x04
	.zero		1


	//   ....[31]....
        /*02b4*/ 	.word	0x000031b0
        /*02b8*/ 	.word	0x00000004
        /*02bc*/ 	.word	0x00000000
        /*02c0*/ 	.short	0x0101
        /*02c2*/ 	.byte	0x3f
	.zero		1


	//   ....[32]....
        /*02c4*/ 	.word	0x000032b0
        /*02c8*/ 	.word	0x00000058
        /*02cc*/ 	.word	0x00000000
        /*02d0*/ 	.short	0x0101
        /*02d2*/ 	.byte	0x2a
	.zero		1


	//   ....[33]....
        /*02d4*/ 	.word	0x000033b0
        /*02d8*/ 	.word	0x00000000
        /*02dc*/ 	.word	0x00000000
        /*02e0*/ 	.short	0x0101
        /*02e2*/ 	.byte	0x3f
	.zero		1


	//   ....[34]....
        /*02e4*/ 	.word	0x00003470
        /*02e8*/ 	.word	0x00000057
        /*02ec*/ 	.word	0x00000010
        /*02f0*/ 	.short	0x010a
        /*02f2*/ 	.byte	0x29
	.zero		1


	//   ....[35]....
        /*02f4*/ 	.word	0x000065f0
        /*02f8*/ 	.word	0x0000005a
        /*02fc*/ 	.word	0x00000000
        /*0300*/ 	.short	0x0101
        /*0302*/ 	.byte	0x2a
	.zero		1


	//   ....[36]....
        /*0304*/ 	.word	0x00006fa0
        /*0308*/ 	.word	0x0000000d
        /*030c*/ 	.word	0x00000050
        /*0310*/ 	.short	0x010a
        /*0312*/ 	.byte	0x3f
	.zero		1


	//   ....[37]....
        /*0314*/ 	.word	0x00007360
        /*0318*/ 	.word	0x00000004
        /*031c*/ 	.word	0x000000d8
        /*0320*/ 	.short	0x0101
        /*0322*/ 	.byte	0x3f
	.zero		1


	//   ....[38]....
        /*0324*/ 	.word	0x00007af0
        /*0328*/ 	.word	0x00000007
        /*032c*/ 	.word	0x00000000
        /*0330*/ 	.short	0x010a
        /*0332*/ 	.byte	0x3f
	.zero		1


	//   ....[39]....
        /*0334*/ 	.word	0x00007b70
        /*0338*/ 	.word	0x00000009
        /*033c*/ 	.word	0x00000000
        /*0340*/ 	.short	0x010a
        /*0342*/ 	.byte	0x3f
	.zero		1


	//   ....[40]....
        /*0344*/ 	.word	0x00007c00
        /*0348*/ 	.word	0x00000006
        /*034c*/ 	.word	0x00000000
        /*0350*/ 	.short	0x010a
        /*0352*/ 	.byte	0x3f
	.zero		1


	//   ....[41]....
        /*0354*/ 	.word	0x00007c90
        /*0358*/ 	.word	0x00000009
        /*035c*/ 	.word	0x00000000
        /*0360*/ 	.short	0x010a
        /*0362*/ 	.byte	0x3f
	.zero		1


	//   ....[42]....
        /*0364*/ 	.word	0x00007d20
        /*0368*/ 	.word	0x00000006
        /*036c*/ 	.word	0x00000000
        /*0370*/ 	.short	0x010a
        /*0372*/ 	.byte	0x3f
	.zero		1


	//   ....[43]....
        /*0374*/ 	.word	0x00007db0
        /*0378*/ 	.word	0x00000009
        /*037c*/ 	.word	0x00000000
        /*0380*/ 	.short	0x010a
        /*0382*/ 	.byte	0x3f
	.zero		1


	//   ....[44]....
        /*0384*/ 	.word	0x00007e40
        /*0388*/ 	.word	0x00000006
        /*038c*/ 	.word	0x00000000
        /*0390*/ 	.short	0x010a
        /*0392*/ 	.byte	0x3f
	.zero		1


	//   ....[45]....
        /*0394*/ 	.word	0x00007ed0
        /*0398*/ 	.word	0x00000009
        /*039c*/ 	.word	0x00000000
        /*03a0*/ 	.short	0x010a
        /*03a2*/ 	.byte	0x3f
	.zero		1


	//   ....[46]....
        /*03a4*/ 	.word	0x00007f60
        /*03a8*/ 	.word	0x00000006
        /*03ac*/ 	.word	0x00000000
        /*03b0*/ 	.short	0x010a
        /*03b2*/ 	.byte	0x3f
	.zero		1


	//   ....[47]....
        /*03b4*/ 	.word	0x00007ff0
        /*03b8*/ 	.word	0x00000003
        /*03bc*/ 	.word	0x00000000
        /*03c0*/ 	.short	0x010a
        /*03c2*/ 	.byte	0x3f
	.zero		1


	//   ....[48]....
        /*03c4*/ 	.word	0x00008050
        /*03c8*/ 	.word	0x00000059
        /*03cc*/ 	.word	0x00000000
        /*03d0*/ 	.short	0x010a
        /*03d2*/ 	.byte	0x3f
	.zero		1


	//   ....[49]....
        /*03d4*/ 	.word	0x000080a0
        /*03d8*/ 	.word	0x00000003
        /*03dc*/ 	.word	0x00000000
        /*03e0*/ 	.short	0x010a
        /*03e2*/ 	.byte	0x3f
	.zero		1


	//   ....[50]....
        /*03e4*/ 	.word	0x00008100
        /*03e8*/ 	.word	0x00000005
        /*03ec*/ 	.word	0x00000000
        /*03f0*/ 	.short	0x010a
        /*03f2*/ 	.byte	0x3f
	.zero		1


	//   ....[51]....
        /*03f4*/ 	.word	0x00008150
        /*03f8*/ 	.word	0x00000059
        /*03fc*/ 	.word	0x00000010
        /*0400*/ 	.short	0x010a
        /*0402*/ 	.byte	0x3f
	.zero		1


	//   ....[52]....
        /*0404*/ 	.word	0x00008220
        /*0408*/ 	.word	0x0000000d
        /*040c*/ 	.word	0x00000050
        /*0410*/ 	.short	0x010a
        /*0412*/ 	.byte	0x3f
	.zero		1


	//   ....[53]....
        /*0414*/ 	.word	0x000082f0
        /*0418*/ 	.word	0x00000007
        /*041c*/ 	.word	0x00000000
        /*0420*/ 	.short	0x010a
        /*0422*/ 	.byte	0x3f
	.zero		1


	//   ....[54]....
        /*0424*/ 	.word	0x00008340
        /*0428*/ 	.word	0x00000009
        /*042c*/ 	.word	0x00000000
        /*0430*/ 	.short	0x010a
        /*0432*/ 	.byte	0x3f
	.zero		1


	//   ....[55]....
        /*0434*/ 	.word	0x00008390
        /*0438*/ 	.word	0x00000006
        /*043c*/ 	.word	0x00000000
        /*0440*/ 	.short	0x010a
        /*0442*/ 	.byte	0x3f
	.zero		1


	//   ....[56]....
        /*0444*/ 	.word	0x000083e0
        /*0448*/ 	.word	0x00000009
        /*044c*/ 	.word	0x00000000
        /*0450*/ 	.short	0x010a
        /*0452*/ 	.byte	0x3f
	.zero		1


	//   ....[57]....
        /*0454*/ 	.word	0x00008430
        /*0458*/ 	.word	0x00000006
        /*045c*/ 	.word	0x00000000
        /*0460*/ 	.short	0x010a
        /*0462*/ 	.byte	0x3f
	.zero		1


	//   ....[58]....
        /*0464*/ 	.word	0x00008480
        /*0468*/ 	.word	0x00000009
        /*046c*/ 	.word	0x00000000
        /*0470*/ 	.short	0x010a
        /*0472*/ 	.byte	0x3f
	.zero		1


	//   ....[59]....
        /*0474*/ 	.word	0x000084d0
        /*0478*/ 	.word	0x00000006
        /*047c*/ 	.word	0x00000000
        /*0480*/ 	.short	0x010a
        /*0482*/ 	.byte	0x3f
	.zero		1


	//   ....[60]....
        /*0484*/ 	.word	0x00008520
        /*0488*/ 	.word	0x00000009
        /*048c*/ 	.word	0x00000000
        /*0490*/ 	.short	0x010a
        /*0492*/ 	.byte	0x3f
	.zero		1


	//   ....[61]....
        /*0494*/ 	.word	0x00008570
        /*0498*/ 	.word	0x00000006
        /*049c*/ 	.word	0x00000000
        /*04a0*/ 	.short	0x010a
        /*04a2*/ 	.byte	0x3f
	.zero		1


	//----- nvinfo : EIATTR_NUM_MBARRIERS
	.align		4
.L_37:
        /*04a4*/ 	.byte	0x03, 0x38
        /*04a6*/ 	.short	0x001a


	//----- nvinfo : EIATTR_EXIT_INSTR_OFFSETS
	.align		4
        /*04a8*/ 	.byte	0x04, 0x1c
        /*04aa*/ 	.short	(.L_39 - .L_38)


	//   ....[0]....
.L_38:
        /*04ac*/ 	.word	0x000014e0


	//   ....[1]....
        /*04b0*/ 	.word	0x00001540


	//   ....[2]....
        /*04b4*/ 	.word	0x00006c80


	//   ....[3]....
        /*04b8*/ 	.word	0x00006cb0


	//   ....[4]....
        /*04bc*/ 	.word	0x00008040


	//----- nvinfo : EIATTR_MAX_THREADS
	.align		4
.L_39:
        /*04c0*/ 	.byte	0x04, 0x05
        /*04c2*/ 	.short	(.L_41 - .L_40)
.L_40:
        /*04c4*/ 	.word	0x00000180
        /*04c8*/ 	.word	0x00000001
        /*04cc*/ 	.word	0x00000001


	//----- nvinfo : EIATTR_CRS_STACK_SIZE
	.align		4
.L_41:
        /*04d0*/ 	.byte	0x04, 0x1e
        /*04d2*/ 	.short	(.L_43 - .L_42)
.L_42:
        /*04d4*/ 	.word	0x00000000


	//----- nvinfo : EIATTR_CBANK_PARAM_SIZE
	.align		4
.L_43:
        /*04d8*/ 	.byte	0x03, 0x19
        /*04da*/ 	.short	0x0470


	//----- nvinfo : EIATTR_PARAM_CBANK
	.align		4
        /*04dc*/ 	.byte	0x04, 0x0a
        /*04de*/ 	.short	(.L_45 - .L_44)
	.align		4
.L_44:
        /*04e0*/ 	.word	index@(.nv.constant0._ZN7cutlass13device_kernelINS_4gemm6kernel13GemmUniversalIN4cute5tupleIJiiiiEEENS1_10collective13CollectiveMmaINS1_34MainloopSm90TmaGmmaWarpSpecializedILi10ENS5_IJNS4_1CILi2EEENSA_ILi1EEESC_EEENS1_32KernelTmaWarpSpecializedPingpongEEENS5_IJNSA_ILi64EEENSA_ILi112EEENSA_ILi128EEEEEEaNS5_IJlSC_lEEEaSK_NS4_8TiledMMAINS4_8MMA_AtomIJNS4_4SM904GMMA26MMA_64x16x32_S32S8S8_SS_TNEEEENS4_6LayoutINS5_IJSC_SC_SC_EEENS5_IJNSA_ILi0EEEST_ST_EEEEENS5_IJNS4_10UnderscoreESW_SW_EEEEENS4_13SM90_TMA_LOADENS4_14ComposedLayoutINS4_7SwizzleILi3ELi4ELi3EEENS4_18smem_ptr_flag_bitsILi8EEENSR_INS5_IJNSA_ILi8EEESI_EEENS5_IJSI_SC_EEEEEEEvNS4_8identityENS4_23SM90_TMA_LOAD_MULTICASTES19_vS1A_EENS_8epilogue10collective6detail29Sm90TmaWarpSpecializedAdapterINS1E_15DefaultEpilogueIaSK_SK_NS1D_6thread17LinearCombinationIaLi1EiiLNS1I_9ScaleType4KindE0ELNS_15FloatRoundStyleE2EaEENS1_15EpilogueDefaultEEEEEvvEEEEvNT_6ParamsE)
        /*04e4*/ 	.short	0x0210
        /*04e6*/ 	.short	0x0470


	//----- nvinfo : EIATTR_SW_WAR
	.align		4
.L_45:
        /*04e8*/ 	.byte	0x04, 0x36
        /*04ea*/ 	.short	(.L_47 - .L_46)
.L_46:
        /*04ec*/ 	.word	0x00000008
.L_47:


//--------------------- .nv.callgraph             --------------------------
	.section	.nv.callgraph,"",@"SHT_CUDA_CALLGRAPH"
	.align	4
	.sectionentsize	8
	.align		4
        /*0000*/ 	.word	0x00000000
	.align		4
        /*0004*/ 	.word	0xffffffff
	.align		4
        /*0008*/ 	.word	index@(_ZN7cutlass13device_kernelINS_4gemm6kernel13GemmUniversalIN4cute5tupleIJiiiiEEENS1_10collective13CollectiveMmaINS1_34MainloopSm90TmaGmmaWarpSpecializedILi10ENS5_IJNS4_1CILi2EEENSA_ILi1EEESC_EEENS1_32KernelTmaWarpSpecializedPingpongEEENS5_IJNSA_ILi64EEENSA_ILi112EEENSA_ILi128EEEEEEaNS5_IJlSC_lEEEaSK_NS4_8TiledMMAINS4_8MMA_AtomIJNS4_4SM904GMMA26MMA_64x16x32_S32S8S8_SS_TNEEEENS4_6LayoutINS5_IJSC_SC_SC_EEENS5_IJNSA_ILi0EEEST_ST_EEEEENS5_IJNS4_10UnderscoreESW_SW_EEEEENS4_13SM90_TMA_LOADENS4_14ComposedLayoutINS4_7SwizzleILi3ELi4ELi3EEENS4_18smem_ptr_flag_bitsILi8EEENSR_INS5_IJNSA_ILi8EEESI_EEENS5_IJSI_SC_EEEEEEEvNS4_8identityENS4_23SM90_TMA_LOAD_MULTICASTES19_vS1A_EENS_8epilogue10collective6detail29Sm90TmaWarpSpecializedAdapterINS1E_15DefaultEpilogueIaSK_SK_NS1D_6thread17LinearCombinationIaLi1EiiLNS1I_9ScaleType4KindE0ELNS_15FloatRoundStyleE2EaEENS1_15EpilogueDefaultEEEEEvvEEEEvNT_6ParamsE)
	.align		4
        /*000c*/ 	.word	index@(__assertfail)
	.align		4
        /*0010*/ 	.word	0x00000000
	.align		4
        /*0014*/ 	.word	0xfffffffe
	.align		4
        /*0018*/ 	.word	0x00000000
	.align		4
        /*001c*/ 	.word	0xfffffffd
	.align		4
        /*0020*/ 	.word	0x00000000
	.align		4
        /*0024*/ 	.word	0xfffffffc


//--------------------- .nv.constant4             --------------------------
	.section	.nv.constant4,"a",@progbits
	.align	8
	.align		8
.nv.constant4:
        /*0000*/ 	.dword	__assertfail
	.align		8
        /*0008*/ 	.dword	__unnamed_1
	.align		8
        /*0010*/ 	.dword	_ZN39_INTERNAL_9cc76369_4_k_cu_30da9872_95604cuda3std3__45__cpo5beginE
	.align		8
        /*0018*/ 	.dword	_ZN39_INTERNAL_9cc76369_4_k_cu_30da9872_95604cuda3std3__45__cpo3endE
	.align		8
        /*0020*/ 	.dword	_ZN39_INTERNAL_9cc76369_4_k_cu_30da9872_95604cuda3std3__45__cpo6cbeginE
	.align		8
        /*0028*/ 	.dword	_ZN39_INTERNAL_9cc76369_4_k_cu_30da9872_95604cuda3std3__45__cpo4cendE
	.align		8
        /*0030*/ 	.dword	_ZN39_INTERNAL_9cc76369_4_k_cu_30da9872_95604cuda3std3__441_GLOBAL__N__9cc76369_4_k_cu_30da9872_95606ignoreE
	.align		8
        /*0038*/ 	.dword	_ZN39_INTERNAL_9cc76369_4_k_cu_30da9872_95604cuda3std3__419piecewise_constructE
	.align		8
        /*0040*/ 	.dword	_ZN39_INTERNAL_9cc76369_4_k_cu_30da9872_95604cuda3std3__48in_placeE
	.align		8
        /*0048*/ 	.dword	_ZN39_INTERNAL_9cc76369_4_k_cu_30da9872_95604cuda3std6ranges3__45__cpo4swapE
	.align		8
        /*0050*/ 	.dword	_ZN39_INTERNAL_9cc76369_4_k_cu_30da9872_95604cuda3std6ranges3__45__cpo9iter_moveE
	.align		8
        /*0058*/ 	.dword	_ZN39_INTERNAL_9cc76369_4_k_cu_30da9872_95604cute7productE
	.align		8
        /*0060*/ 	.dword	_ZN39_INTERNAL_9cc76369_4_k_cu_30da9872_95604cute1_E
	.align		8
        /*0068*/ 	.dword	$str$22
	.align		8
        /*0070*/ 	.dword	$str$23


//--------------------- .text._ZN7cutlass13device_kernelINS_4gemm6kernel13GemmUniversalIN4cute5tupleIJiiiiEEENS1_10collective13CollectiveMmaINS1_34MainloopSm90TmaGmmaWarpSpecializedILi10ENS5_IJNS4_1CILi2EEENSA_ILi1EEESC_EEENS1_32KernelTmaWarpSpecializedPingpongEEENS5_IJNSA_ILi64EEENSA_ILi112EEENSA_ILi128EEEEEEaNS5_IJlSC_lEEEaSK_NS4_8TiledMMAINS4_8MMA_AtomIJNS4_4SM904GMMA26MMA_64x16x32_S32S8S8_SS_TNEEEENS4_6LayoutINS5_IJSC_SC_SC_EEENS5_IJNSA_ILi0EEEST_ST_EEEEENS5_IJNS4_10UnderscoreESW_SW_EEEEENS4_13SM90_TMA_LOADENS4_14ComposedLayoutINS4_7SwizzleILi3ELi4ELi3EEENS4_18smem_ptr_flag_bitsILi8EEENSR_INS5_IJNSA_ILi8EEESI_EEENS5_IJSI_SC_EEEEEEEvNS4_8identityENS4_23SM90_TMA_LOAD_MULTICASTES19_vS1A_EENS_8epilogue10collective6detail29Sm90TmaWarpSpecializedAdapterINS1E_15DefaultEpilogueIaSK_SK_NS1D_6thread17LinearCombinationIaLi1EiiLNS1I_9ScaleType4KindE0ELNS_15FloatRoundStyleE2EaEENS1_15EpilogueDefaultEEEEEvvEEEEvNT_6ParamsE --------------------------
	.section	.text._ZN7cutlass13device_kernelINS_4gemm6kernel13GemmUniversalIN4cute5tupleIJiiiiEEENS1_10collective13CollectiveMmaINS1_34MainloopSm90TmaGmmaWarpSpecializedILi10ENS5_IJNS4_1CILi2EEENSA_ILi1EEESC_EEENS1_32KernelTmaWarpSpecializedPingpongEEENS5_IJNSA_ILi64EEENSA_ILi112EEENSA_ILi128EEEEEEaNS5_IJlSC_lEEEaSK_NS4_8TiledMMAINS4_8MMA_AtomIJNS4_4SM904GMMA26MMA_64x16x32_S32S8S8_SS_TNEEEENS4_6LayoutINS5_IJSC_SC_SC_EEENS5_IJNSA_ILi0EEEST_ST_EEEEENS5_IJNS4_10UnderscoreESW_SW_EEEEENS4_13SM90_TMA_LOADENS4_14ComposedLayoutINS4_7SwizzleILi3ELi4ELi3EEENS4_18smem_ptr_flag_bitsILi8EEENSR_INS5_IJNSA_ILi8EEESI_EEENS5_IJSI_SC_EEEEEEEvNS4_8identityENS4_23SM90_TMA_LOAD_MULTICASTES19_vS1A_EENS_8epilogue10collective6detail29Sm90TmaWarpSpecializedAdapterINS1E_15DefaultEpilogueIaSK_SK_NS1D_6thread17LinearCombinationIaLi1EiiLNS1I_9ScaleType4KindE0ELNS_15FloatRoundStyleE2EaEENS1_15EpilogueDefaultEEEEEvvEEEEvNT_6ParamsE,"ax",@progbits
	.align	128
.text._ZN7cutlass13device_kernelINS_4gemm6kernel13GemmUniversalIN4cute5tupleIJiiiiEEENS1_10collective13CollectiveMmaINS1_34MainloopSm90TmaGmmaWarpSpecializedILi10ENS5_IJNS4_1CILi2EEENSA_ILi1EEESC_EEENS1_32KernelTmaWarpSpecializedPingpongEEENS5_IJNSA_ILi64EEENSA_ILi112EEENSA_ILi128EEEEEEaNS5_IJlSC_lEEEaSK_NS4_8TiledMMAINS4_8MMA_AtomIJNS4_4SM904GMMA26MMA_64x16x32_S32S8S8_SS_TNEEEENS4_6LayoutINS5_IJSC_SC_SC_EEENS5_IJNSA_ILi0EEEST_ST_EEEEENS5_IJNS4_10UnderscoreESW_SW_EEEEENS4_13SM90_TMA_LOADENS4_14ComposedLayoutINS4_7SwizzleILi3ELi4ELi3EEENS4_18smem_ptr_flag_bitsILi8EEENSR_INS5_IJNSA_ILi8EEESI_EEENS5_IJSI_SC_EEEEEEEvNS4_8identityENS4_23SM90_TMA_LOAD_MULTICASTES19_vS1A_EENS_8epilogue10collective6detail29Sm90TmaWarpSpecializedAdapterINS1E_15DefaultEpilogueIaSK_SK_NS1D_6thread17LinearCombinationIaLi1EiiLNS1I_9ScaleType4KindE0ELNS_15FloatRoundStyleE2EaEENS1_15EpilogueDefaultEEEEEvvEEEEvNT_6ParamsE:
        .type           _ZN7cutlass13device_kernelINS_4gemm6kernel13GemmUniversalIN4cute5tupleIJiiiiEEENS1_10collective13CollectiveMmaINS1_34MainloopSm90TmaGmmaWarpSpecializedILi10ENS5_IJNS4_1CILi2EEENSA_ILi1EEESC_EEENS1_32KernelTmaWarpSpecializedPingpongEEENS5_IJNSA_ILi64EEENSA_ILi112EEENSA_ILi128EEEEEEaNS5_IJlSC_lEEEaSK_NS4_8TiledMMAINS4_8MMA_AtomIJNS4_4SM904GMMA26MMA_64x16x32_S32S8S8_SS_TNEEEENS4_6LayoutINS5_IJSC_SC_SC_EEENS5_IJNSA_ILi0EEEST_ST_EEEEENS5_IJNS4_10UnderscoreESW_SW_EEEEENS4_13SM90_TMA_LOADENS4_14ComposedLayoutINS4_7SwizzleILi3ELi4ELi3EEENS4_18smem_ptr_flag_bitsILi8EEENSR_INS5_IJNSA_ILi8EEESI_EEENS5_IJSI_SC_EEEEEEEvNS4_8identityENS4_23SM90_TMA_LOAD_MULTICASTES19_vS1A_EENS_8epilogue10collective6detail29Sm90TmaWarpSpecializedAdapterINS1E_15DefaultEpilogueIaSK_SK_NS1D_6thread17LinearCombinationIaLi1EiiLNS1I_9ScaleType4KindE0ELNS_15FloatRoundStyleE2EaEENS1_15EpilogueDefaultEEEEEvvEEEEvNT_6ParamsE,@function
        .size           _ZN7cutlass13device_kernelINS_4gemm6kernel13GemmUniversalIN4cute5tupleIJiiiiEEENS1_10collective13CollectiveMmaINS1_34MainloopSm90TmaGmmaWarpSpecializedILi10ENS5_IJNS4_1CILi2EEENSA_ILi1EEESC_EEENS1_32KernelTmaWarpSpecializedPingpongEEENS5_IJNSA_ILi64EEENSA_ILi112EEENSA_ILi128EEEEEEaNS5_IJlSC_lEEEaSK_NS4_8TiledMMAINS4_8MMA_AtomIJNS4_4SM904GMMA26MMA_64x16x32_S32S8S8_SS_TNEEEENS4_6LayoutINS5_IJSC_SC_SC_EEENS5_IJNSA_ILi0EEEST_ST_EEEEENS5_IJNS4_10UnderscoreESW_SW_EEEEENS4_13SM90_TMA_LOADENS4_14ComposedLayoutINS4_7SwizzleILi3ELi4ELi3EEENS4_18smem_ptr_flag_bitsILi8EEENSR_INS5_IJNSA_ILi8EEESI_EEENS5_IJSI_SC_EEEEEEEvNS4_8identityENS4_23SM90_TMA_LOAD_MULTICASTES19_vS1A_EENS_8epilogue10collective6detail29Sm90TmaWarpSpecializedAdapterINS1E_15DefaultEpilogueIaSK_SK_NS1D_6thread17LinearCombinationIaLi1EiiLNS1I_9ScaleType4KindE0ELNS_15FloatRoundStyleE2EaEENS1_15EpilogueDefaultEEEEEvvEEEEvNT_6ParamsE,(.L_x_202 - _ZN7cutlass13device_kernelINS_4gemm6kernel13GemmUniversalIN4cute5tupleIJiiiiEEENS1_10collective13CollectiveMmaINS1_34MainloopSm90TmaGmmaWarpSpecializedILi10ENS5_IJNS4_1CILi2EEENSA_ILi1EEESC_EEENS1_32KernelTmaWarpSpecializedPingpongEEENS5_IJNSA_ILi64EEENSA_ILi112EEENSA_ILi128EEEEEEaNS5_IJlSC_lEEEaSK_NS4_8TiledMMAINS4_8MMA_AtomIJNS4_4SM904GMMA26MMA_64x16x32_S32S8S8_SS_TNEEEENS4_6LayoutINS5_IJSC_SC_SC_EEENS5_IJNSA_ILi0EEEST_ST_EEEEENS5_IJNS4_10UnderscoreESW_SW_EEEEENS4_13SM90_TMA_LOADENS4_14ComposedLayoutINS4_7SwizzleILi3ELi4ELi3EEENS4_18smem_ptr_flag_bitsILi8EEENSR_INS5_IJNSA_ILi8EEESI_EEENS5_IJSI_SC_EEEEEEEvNS4_8identityENS4_23SM90_TMA_LOAD_MULTICASTES19_vS1A_EENS_8epilogue10collective6detail29Sm90TmaWarpSpecializedAdapterINS1E_15DefaultEpilogueIaSK_SK_NS1D_6thread17LinearCombinationIaLi1EiiLNS1I_9ScaleType4KindE0ELNS_15FloatRoundStyleE2EaEENS1_15EpilogueDefaultEEEEEvvEEEEvNT_6ParamsE)
        .other          _ZN7cutlass13device_kernelINS_4gemm6kernel13GemmUniversalIN4cute5tupleIJiiiiEEENS1_10collective13CollectiveMmaINS1_34MainloopSm90TmaGmmaWarpSpecializedILi10ENS5_IJNS4_1CILi2EEENSA_ILi1EEESC_EEENS1_32KernelTmaWarpSpecializedPingpongEEENS5_IJNSA_ILi64EEENSA_ILi112EEENSA_ILi128EEEEEEaNS5_IJlSC_lEEEaSK_NS4_8TiledMMAINS4_8MMA_AtomIJNS4_4SM904GMMA26MMA_64x16x32_S32S8S8_SS_TNEEEENS4_6LayoutINS5_IJSC_SC_SC_EEENS5_IJNSA_ILi0EEEST_ST_EEEEENS5_IJNS4_10UnderscoreESW_SW_EEEEENS4_13SM90_TMA_LOADENS4_14ComposedLayoutINS4_7SwizzleILi3ELi4ELi3EEENS4_18smem_ptr_flag_bitsILi8EEENSR_INS5_IJNSA_ILi8EEESI_EEENS5_IJSI_SC_EEEEEEEvNS4_8identityENS4_23SM90_TMA_LOAD_MULTICASTES19_vS1A_EENS_8epilogue10collective6detail29Sm90TmaWarpSpecializedAdapterINS1E_15DefaultEpilogueIaSK_SK_NS1D_6thread17LinearCombinationIaLi1EiiLNS1I_9ScaleType4KindE0ELNS_15FloatRoundStyleE2EaEENS1_15EpilogueDefaultEEEEEvvEEEEvNT_6ParamsE,@"STO_CUDA_ENTRY STV_DEFAULT"
_ZN7cutlass13device_kernelINS_4gemm6kernel13GemmUniversalIN4cute5tupleIJiiiiEEENS1_10collective13CollectiveMmaINS1_34MainloopSm90TmaGmmaWarpSpecializedILi10ENS5_IJNS4_1CILi2EEENSA_ILi1EEESC_EEENS1_32KernelTmaWarpSpecializedPingpongEEENS5_IJNSA_ILi64EEENSA_ILi112EEENSA_ILi128EEEEEEaNS5_IJlSC_lEEEaSK_NS4_8TiledMMAINS4_8MMA_AtomIJNS4_4SM904GMMA26MMA_64x16x32_S32S8S8_SS_TNEEEENS4_6LayoutINS5_IJSC_SC_SC_EEENS5_IJNSA_ILi0EEEST_ST_EEEEENS5_IJNS4_10UnderscoreESW_SW_EEEEENS4_13SM90_TMA_LOADENS4_14ComposedLayoutINS4_7SwizzleILi3ELi4ELi3EEENS4_18smem_ptr_flag_bitsILi8EEENSR_INS5_IJNSA_ILi8EEESI_EEENS5_IJSI_SC_EEEEEEEvNS4_8identityENS4_23SM90_TMA_LOAD_MULTICASTES19_vS1A_EENS_8epilogue10collective6detail29Sm90TmaWarpSpecializedAdapterINS1E_15DefaultEpilogueIaSK_SK_NS1D_6thread17LinearCombinationIaLi1EiiLNS1I_9ScaleType4KindE0ELNS_15FloatRoundStyleE2EaEENS1_15EpilogueDefaultEEEEEvvEEEEvNT_6ParamsE:
[----:B------:R-:W0:Y:S02]  /*0000*/  LDC R1, c[0x0][0x28] ;  /* 0x00000a00ff017b82 */ /* 0x000e240000000800 */
[----:B0-----:R-:W-:Y:S01]  /*0010*/  VIADD R1, R1, 0xfffffff8 ;  /* 0xfffffff801017836 */ /* 0x001fe20000000000 */
[----:B------:R-:W0:Y:S01]  /*0020*/  S2R R4, SR_TID.X ;  /* 0x0000000000047919 */ /* 0x000e220000002100 */
[----:B------:R-:W-:Y:S01]  /*0030*/  ELECT P0, URZ, PT ;  /* 0x00000000003f782f */ /* 0x000fe20003800000 */
[----:B------:R-:W-:Y:S01]  /*0040*/  BSSY B0, `(.L_x_0) ;  /* 0x000000f000007945 */ /* 0x000fe20003800000 */
[--C-:B0-----:R-:W-:Y:S02]  /*0050*/  SHF.R.U32.HI R2, RZ, 0x5, R4.reuse ;  /* 0x00000005ff027819 */ /* 0x101fe40000011604 */
[----:B------:R-:W-:-:S03]  /*0060*/  SHF.R.U32.HI R7, RZ, 0x7, R4 ;  /* 0x00000007ff077819 */ /* 0x000fc60000011604 */
[----:B------:R-:W0:Y:S04]  /*0070*/  SHFL.IDX PT, R5, R2, RZ, 0x1f ;  /* 0x00001fff02057589 */ /* 0x000e2800000e0000 */
[----:B------:R1:W2:Y:S01]  /*0080*/  SHFL.IDX PT, R10, R7, RZ, 0x1f ;  /* 0x00001fff070a7589 */ /* 0x0002a200000e0000 */
[----:B0-----:R-:W-:-:S13]  /*0090*/  ISETP.NE.OR P0, PT, R5, RZ, !P0 ;  /* 0x000000ff0500720c */ /* 0x001fda0004705670 */
[----:B-12---:R-:W-:Y:S05]  /*00a0*/  @P0 BRA `(.L_x_1) ;  /* 0x0000000000200947 */ /* 0x006fea0003800000 */
[----:B------:R-:W-:Y:S02]  /*00b0*/  ULDC.64 UR4, c[0x0][0x198] ;  /* 0x0000660000047ab9 */ /* 0x000fe40000000a00 */
[----:B------:R-:W-:Y:S02]  /*00c0*/  UIADD3 UR6, UP0, UR4, 0xf0, URZ ;  /* 0x000000f004067890 */ /* 0x000fe4000ff1e03f */
[----:B------:R-:W-:Y:S02]  /*00d0*/  UIADD3 UR4, UP1, UR4, 0x1f0, URZ ;  /* 0x000001f004047890 */ /* 0x000fe4000ff3e03f */
[----:B------:R-:W-:Y:S02]  /*00e0*/  UIADD3.X UR7, URZ, UR5, URZ, UP0, !UPT ;  /* 0x000000053f077290 */ /* 0x000fe400087fe43f */
[----:B------:R-:W-:-:S07]  /*00f0*/  UIADD3.X UR5, URZ, UR5, URZ, UP1, !UPT ;  /* 0x000000053f057290 */ /* 0x000fce0008ffe43f */
[----:B------:R0:W-:Y:S02]  /*0100*/  UTMACCTL.PF [UR6] ;  /* 0x00000000060079b9 */ /* 0x0001e40008040000 */
[----:B------:R0:W-:Y:S02]  /*0110*/  UTMACCTL.PF [UR4] ;  /* 0x00000000040079b9 */ /* 0x0001e40008040000 */
[----:B0-----:R-:W-:Y:S01]  /*0120*/  NOP ;  /* 0x0000000000007918 */ /* 0x001fe20000000000 */
.L_x_1:
[----:B------:R-:W-:Y:S05]  /*0130*/  BSYNC B0 ;  /* 0x0000000000007941 */ /* 0x000fea0003800000 */
.L_x_0:
[----:B------:R-:W0:Y:S01]  /*0140*/  SHFL.IDX PT, R8, R2, RZ, 0x1f ;  /* 0x00001fff02087589 */ /* 0x000e2200000e0000 */
[----:B------:R-:W-:-:S04]  /*0150*/  SHF.R.S32.HI R3, RZ, 0x1f, R4 ;  /* 0x0000001fff037819 */ /* 0x000fc80000011404 */
[----:B------:R-:W-:Y:S02]  /*0160*/  LEA.HI R3, R3, R4, RZ, 0x7 ;  /* 0x0000000403037211 */ /* 0x000fe400078f38ff */
[----:B0-----:R-:W-:-:S13]  /*0170*/  ISETP.NE.AND P0, PT, R8, RZ, PT ;  /* 0x000000ff0800720c */ /* 0x001fda0003f05270 */
[----:B------:R-:W-:Y:S05]  /*0180*/  @P0 BRA `(.L_x_2) ;  /* 0x0000000000940947 */ /* 0x000fea0003800000 */
[----:B------:R-:W-:Y:S01]  /*0190*/  ELECT P0, URZ, PT ;  /* 0x00000000003f782f */ /* 0x000fe20003800000 */
[----:B------:R-:W-:-:S12]  /*01a0*/  BSSY B0, `(.L_x_2) ;  /* 0x0000023000007945 */ /* 0x000fd80003800000 */
[----:B------:R-:W-:Y:S05]  /*01b0*/  @!P0 BRA `(.L_x_3) ;  /* 0x0000000000848947 */ /* 0x000fea0003800000 */
[----:B------:R-:W0:Y:S01]  /*01c0*/  S2UR UR8, SR_CgaCtaId ;  /* 0x00000000000879c3 */ /* 0x000e220000008800 */
[----:B------:R-:W-:Y:S01]  /*01d0*/  UMOV UR4, 0x400 ;  /* 0x0000040000047882 */ /* 0x000fe20000000000 */
[----:B------:R-:W-:Y:S01]  /*01e0*/  UMOV UR5, 0x1 ;  /* 0x0000000100057882 */ /* 0x000fe20000000000 */
[----:B------:R-:W-:Y:S02]  /*01f0*/  UMOV UR6, 0x2 ;  /* 0x0000000200067882 */ /* 0x000fe40000000000 */
[----:B------:R-:W-:-:S04]  /*0200*/  UIADD3 UR6, -UR6, 0x100000, URZ ;  /* 0x0010000006067890 */ /* 0x000fc8000fffe13f */
[----:B------:R-:W-:Y:S02]  /*0210*/  USHF.L.U32 UR7, UR6, 0xb, URZ ;  /* 0x0000000b06077899 */ /* 0x000fe4000800063f */
[----:B------:R-:W-:Y:S02]  /*0220*/  USHF.L.U32 UR6, UR6, 0x1, URZ ;  /* 0x0000000106067899 */ /* 0x000fe4000800063f */
[----:B0-----:R-:W-:Y:S02]  /*0230*/  ULEA UR8, UR8, UR4, 0x18 ;  /* 0x0000000408087291 */ /* 0x001fe4000f8ec03f */
[----:B------:R-:W-:-:S04]  /*0240*/  UIADD3 UR4, -UR5, 0x100000, URZ ;  /* 0x0010000005047890 */ /* 0x000fc8000fffe13f */
[----:B------:R-:W-:Y:S02]  /*0250*/  USHF.L.U32 UR5, UR4, 0xb, URZ ;  /* 0x0000000b04057899 */ /* 0x000fe4000800063f */
[----:B------:R-:W-:Y:S01]  /*0260*/  USHF.L.U32 UR4, UR4, 0x1, URZ ;  /* 0x0000000104047899 */ /* 0x000fe2000800063f */
[----:B------:R-:W0:Y:S11]  /*0270*/  FENCE.VIEW.ASYNC.S ;  /* 0x00000000000073c6 */ /* 0x000e360000000000 */
[----:B0-----:R0:W1:Y:S01]  /*0280*/  SYNCS.EXCH.64 URZ, [UR8], UR4 ;  /* 0x00000004083f75b2 */ /* 0x0010620008000100 */
[----:B------:R0:W2:Y:S01]  /*0290*/  SYNCS.EXCH.64 URZ, [UR8+0x50], UR6 ;  /* 0x00005006083f75b2 */ /* 0x0000a20008000100 */
[----:B------:R0:W3:Y:S01]  /*02a0*/  SYNCS.EXCH.64 URZ, [UR8+0x8], UR4 ;  /* 0x00000804083f75b2 */ /* 0x0000e20008000100 */
[----:B------:R0:W4:Y:S01]  /*02b0*/  SYNCS.EXCH.64 URZ, [UR8+0x58], UR6 ;  /* 0x00005806083f75b2 */ /* 0x0001220008000100 */
[----:B------:R0:W0:Y:S01]  /*02c0*/  SYNCS.EXCH.64 URZ, [UR8+0x10], UR4 ;  /* 0x00001004083f75b2 */ /* 0x0000220008000100 */
        /* <DEDUP_REMOVED lines=15> */
[----:B------:R-:W-:Y:S01]  /*03c0*/  NOP ;  /* 0x0000000000007918 */ /* 0x000fe20000000000 */
.L_x_3:
[----:B0-----:R-:W-:Y:S05]  /*03d0*/  BSYNC B0 ;  /* 0x0000000000007941 */ /* 0x001fea0003800000 */
.L_x_2:
[----:B------:R-:W0:Y:S01]  /*03e0*/  SHFL.IDX PT, R13, R2, RZ, 0x1f ;  /* 0x00001fff020d7589 */ /* 0x000e2200000e0000 */
[----:B------:R-:W5:Y:S01]  /*03f0*/  S2UR UR12, SR_CTAID.X ;  /* 0x00000000000c79c3 */ /* 0x000f620000002500 */
[----:B------:R-:W-:Y:S02]  /*0400*/  LOP3.LUT R3, R3, 0xffffff80, RZ, 0xc0, !PT ;  /* 0xffffff8003037812 */ /* 0x000fe400078ec0ff */
[----:B------:R-:W-:Y:S01]  /*0410*/  ELECT P0, URZ, PT ;  /* 0x00000000003f782f */ /* 0x000fe20003800000 */
[----:B------:R1:W2:Y:S01]  /*0420*/  SHFL.IDX PT, R12, R2, RZ, 0x1f ;  /* 0x00001fff020c7589 */ /* 0x0002a200000e0000 */
[----:B------:R-:W-:Y:S01]  /*0430*/  ELECT P1, URZ, PT ;  /* 0x00000000003f782f */ /* 0x000fe20003820000 */
[----:B------:R-:W-:Y:S01]  /*0440*/  NOP ;  /* 0x0000000000007918 */ /* 0x000fe20000000000 */
[----:B------:R-:W-:Y:S01]  /*0450*/  IMAD.IADD R3, R4, 0x1, -R3 ;  /* 0x0000000104037824 */ /* 0x000fe200078e0a03 */
[----:B------:R-:W3:Y:S01]  /*0460*/  S2R R6, SR_CTAID.Y ;  /* 0x0000000000067919 */ /* 0x000ee20000002600 */
[----:B------:R-:W-:Y:S01]  /*0470*/  ULDC UR4, c[0x0][0x150] ;  /* 0x0000540000047ab9 */ /* 0x000fe20000000800 */
[----:B------:R-:W4:Y:S01]  /*0480*/  LDC R14, c[0x0][0x144] ;  /* 0x00005100ff0e7b82 */ /* 0x000f220000000800 */
[----:B------:R-:W-:Y:S01]  /*0490*/  UMOV UR11, 0x80 ;  /* 0x00000080000b7882 */ /* 0x000fe20000000000 */
[----:B------:R-:W-:Y:S01]  /*04a0*/  SHF.R.S32.HI R0, RZ, 0x1f, R3 ;  /* 0x0000001fff007819 */ /* 0x000fe20000011403 */
[----:B------:R-:W-:Y:S01]  /*04b0*/  NOP ;  /* 0x0000000000007918 */ /* 0x000fe20000000000 */
[C---:B------:R-:W-:Y:S01]  /*04c0*/  VIADD R35, R10.reuse, 0xffffffff ;  /* 0xffffffff0a237836 */ /* 0x040fe20000000000 */
[----:B------:R-:W-:Y:S01]  /*04d0*/  ISETP.NE.AND P4, PT, R10, RZ, PT ;  /* 0x000000ff0a00720c */ /* 0x000fe20003f85270 */
[----:B------:R-:W-:Y:S01]  /*04e0*/  IMAD.MOV.U32 R80, RZ, RZ, 0x1 ;  /* 0x00000001ff507424 */ /* 0x000fe200078e00ff */
[----:B------:R-:W-:Y:S01]  /*04f0*/  LEA.HI R9, R0, R3, RZ, 0x3 ;  /* 0x0000000300097211 */ /* 0x000fe200078f18ff */
[----:B------:R-:W4:Y:S01]  /*0500*/  LDC R15, c[0x0][0x140] ;  /* 0x00005000ff0f7b82 */ /* 0x000f220000000800 */
[----:B------:R-:W-:-:S02]  /*0510*/  ISETP.GE.U32.AND P6, PT, R35, 0x2, PT ;  /* 0x000000022300780c */ /* 0x000fc40003fc6070 */
[--C-:B------:R-:W-:Y:S02]  /*0520*/  SHF.R.S32.HI R11, RZ, 0x3, R9.reuse ;  /* 0x00000003ff0b7819 */ /* 0x100fe40000011409 */
[----:B-1----:R-:W-:Y:S02]  /*0530*/  SHF.R.S32.HI R2, RZ, 0x1f, R9 ;  /* 0x0000001fff027819 */ /* 0x002fe40000011409 */
[----:B------:R-:W-:Y:S01]  /*0540*/  SHF.R.S32.HI R9, RZ, 0x1f, R8 ;  /* 0x0000001fff097819 */ /* 0x000fe20000011408 */
[----:B------:R-:W1:Y:S01]  /*0550*/  LDC R25, c[0x0][0x148] ;  /* 0x00005200ff197b82 */ /* 0x000e620000000800 */
[----:B0-----:R-:W-:Y:S02]  /*0560*/  ISETP.NE.OR P0, PT, R13, RZ, !P0 ;  /* 0x000000ff0d00720c */ /* 0x001fe40004705670 */
[----:B-----5:R-:W-:Y:S02]  /*0570*/  I2FP.F32.U32 R13, UR12 ;  /* 0x0000000c000d7c45 */ /* 0x020fe40008201000 */
[----:B------:R-:W-:-:S02]  /*0580*/  LEA.HI R2, R2, R11, RZ, 0x2 ;  /* 0x0000000b02027211 */ /* 0x000fc400078f10ff */
[----:B------:R-:W-:Y:S01]  /*0590*/  LEA.HI R9, R9, R8, RZ, 0x2 ;  /* 0x0000000809097211 */ /* 0x000fe200078f10ff */
[----:B------:R-:W-:Y:S01]  /*05a0*/  FMUL R13, R13, UR4 ;  /* 0x000000040d0d7c20 */ /* 0x000fe20008400000 */
[----:B--2---:R-:W-:Y:S01]  /*05b0*/  ISETP.NE.OR P1, PT, R12, RZ, !P1 ;  /* 0x000000ff0c00720c */ /* 0x004fe20004f25670 */
[----:B------:R-:W-:Y:S01]  /*05c0*/  ULDC UR4, c[0x0][0x154] ;  /* 0x0000550000047ab9 */ /* 0x000fe20000000800 */
[----:B------:R-:W-:Y:S02]  /*05d0*/  LOP3.LUT R12, R2, 0xfffffffc, RZ, 0xc0, !PT ;  /* 0xfffffffc020c7812 */ /* 0x000fe400078ec0ff */
[----:B------:R-:W-:Y:S01]  /*05e0*/  LOP3.LUT R9, R9, 0x3ffffffc, RZ, 0xc0, !PT ;  /* 0x3ffffffc09097812 */ /* 0x000fe200078ec0ff */
[----:B------:R-:W0:Y:S01]  /*05f0*/  F2I.U32.TRUNC.NTZ R13, R13 ;  /* 0x0000000d000d7305 */ /* 0x000e22000020f000 */
[----:B------:R-:W-:Y:S01]  /*0600*/  VOTEU.ALL UP1, P0 ;  /* 0x00000000003f7886 */ /* 0x000fe20000020000 */
[----:B------:R-:W-:Y:S01]  /*0610*/  IMAD.IADD R12, R11, 0x1, -R12 ;  /* 0x000000010b0c7824 */ /* 0x000fe200078e0a0c */
[----:B---3--:R-:W-:Y:S01]  /*0620*/  I2FP.F32.U32 R11, R6 ;  /* 0x00000006000b7245 */ /* 0x008fe20000201000 */
[----:B------:R-:W-:Y:S01]  /*0630*/  IMAD.IADD R9, R8, 0x1, -R9 ;  /* 0x0000000108097824 */ /* 0x000fe200078e0a09 */
[----:B------:R-:W-:Y:S01]  /*0640*/  SHF.R.S32.HI R2, RZ, 0x1f, R5 ;  /* 0x0000001fff027819 */ /* 0x000fe20000011405 */
[----:B------:R-:W2:Y:S01]  /*0650*/  @!UP1 S2UR UR7, SR_CgaCtaId ;  /* 0x00000000000799c3 */ /* 0x000ea20000008800 */
[----:B------:R-:W-:Y:S01]  /*0660*/  @!UP1 UMOV UR6, 0x400 ;  /* 0x0000040000069882 */ /* 0x000fe20000000000 */
[----:B------:R-:W-:Y:S01]  /*0670*/  IMAD R9, R9, 0x4, R12 ;  /* 0x0000000409097824 */ /* 0x000fe200078e020c */
[----:B------:R-:W-:Y:S01]  /*0680*/  VOTEU.ALL UP2, P1 ;  /* 0x00000000003f7886 */ /* 0x000fe20000840000 */
[----:B------:R-:W-:Y:S01]  /*0690*/  FMUL R11, R11, UR4 ;  /* 0x000000040b0b7c20 */ /* 0x000fe20008400000 */
[----:B------:R-:W-:Y:S01]  /*06a0*/  LEA.HI R2, R2, R5, RZ, 0x2 ;  /* 0x0000000502027211 */ /* 0x000fe200078f10ff */
[----:B------:R-:W-:Y:S01]  /*06b0*/  UMOV UR4, 0x20 ;  /* 0x0000002000047882 */ /* 0x000fe20000000000 */
[----:B------:R-:W-:Y:S01]  /*06c0*/  LEA.HI R8, R9, R9, RZ, 0x1 ;  /* 0x0000000909087211 */ /* 0x000fe200078f08ff */
[----:B------:R-:W3:Y:S01]  /*06d0*/  @!UP2 S2UR UR10, SR_CgaCtaId ;  /* 0x00000000000aa9c3 */ /* 0x000ee20000008800 */
[----:B0-----:R-:W-:Y:S01]  /*06e0*/  IMAD.MOV R13, RZ, RZ, -R13 ;  /* 0x000000ffff0d7224 */ /* 0x001fe200078e0a0d */
[----:B------:R-:W0:Y:S01]  /*06f0*/  F2I.U32.TRUNC.NTZ R11, R11 ;  /* 0x0000000b000b7305 */ /* 0x000e22000020f000 */
[----:B------:R-:W-:Y:S01]  /*0700*/  LOP3.LUT R8, R8, 0xfffffffe, RZ, 0xc0, !PT ;  /* 0xfffffffe08087812 */ /* 0x000fe200078ec0ff */
[----:B------:R-:W-:-:S04]  /*0710*/  @!UP1 UIADD3 UR4, -UR4, 0x100000, URZ ;  /* 0x0010000004049890 */ /* 0x000fc8000fffe13f */
[----:B------:R-:W-:Y:S02]  /*0720*/  @!UP1 USHF.L.U32 UR5, UR4, 0xb, URZ ;  /* 0x0000000b04059899 */ /* 0x000fe4000800063f */
[----:B------:R-:W-:Y:S01]  /*0730*/  @!UP1 USHF.L.U32 UR4, UR4, 0x1, URZ ;  /* 0x0000000104049899 */ /* 0x000fe2000800063f */
[----:B----4-:R-:W-:Y:S01]  /*0740*/  IMAD R21, R14, R13, UR12 ;  /* 0x0000000c0e157e24 */ /* 0x010fe2000f8e020d */
[----:B------:R-:W-:Y:S01]  /*0750*/  LOP3.LUT R2, R2, 0xfffffffc, RZ, 0xc0, !PT ;  /* 0xfffffffc02027812 */ /* 0x000fe200078ec0ff */
[----:B------:R-:W-:Y:S01]  /*0760*/  @!UP2 UMOV UR9, 0x400 ;  /* 0x000004000009a882 */ /* 0x000fe20000000000 */
[----:B------:R-:W-:Y:S01]  /*0770*/  IMAD.IADD R8, R9, 0x1, -R8 ;  /* 0x0000000109087824 */ /* 0x000fe200078e0a08 */
[----:B------:R-:W-:Y:S01]  /*0780*/  VOTEU.ALL UP3, P1 ;  /* 0x00000000003f7886 */ /* 0x000fe20000860000 */
[----:B------:R-:W-:Y:S01]  /*0790*/  VOTEU.ALL UP4, P1 ;  /* 0x00000000003f7886 */ /* 0x000fe20000880000 */
[----:B------:R-:W-:Y:S01]  /*07a0*/  IMAD.IADD R5, R5, 0x1, -R2 ;  /* 0x0000000105057824 */ /* 0x000fe200078e0a02 */
[----:B------:R-:W-:Y:S01]  /*07b0*/  VOTEU.ALL UP5, P1 ;  /* 0x00000000003f7886 */ /* 0x000fe200008a0000 */
[----:B------:R-:W-:Y:S01]  /*07c0*/  ISETP.NE.AND P3, PT, R8, R21, PT ;  /* 0x000000150800720c */ /* 0x000fe20003f65270 */
[----:B------:R-:W-:Y:S01]  /*07d0*/  IMAD.SHL.U32 R2, R9, 0x4, RZ ;  /* 0x0000000409027824 */ /* 0x000fe200078e00ff */
[----:B------:R-:W-:Y:S01]  /*07e0*/  ISETP.EQ.U32.AND P2, PT, R15, 0x1, PT ;  /* 0x000000010f00780c */ /* 0x000fe20003f42070 */
[----:B--2---:R-:W-:Y:S01]  /*07f0*/  @!UP1 ULEA UR8, UR7, UR6, 0x18 ;  /* 0x0000000607089291 */ /* 0x004fe2000f8ec03f */
[----:B0-----:R-:W-:Y:S01]  /*0800*/  IMAD.MOV R20, RZ, RZ, -R11 ;  /* 0x000000ffff147224 */ /* 0x001fe200078e0a0b */
[----:B------:R-:W-:-:S04]  /*0810*/  @!UP2 UIADD3 UR6, -UR11, 0x100000, URZ ;  /* 0x001000000b06a890 */ /* 0x000fc8000fffe13f */
[----:B------:R-:W-:Y:S02]  /*0820*/  @!UP2 USHF.L.U32 UR7, UR6, 0xb, URZ ;  /* 0x0000000b0607a899 */ /* 0x000fe4000800063f */
[----:B------:R-:W-:Y:S01]  /*0830*/  @!UP2 USHF.L.U32 UR6, UR6, 0x1, URZ ;  /* 0x000000010606a899 */ /* 0x000fe2000800063f */
[----:B------:R-:W-:Y:S01]  /*0840*/  LOP3.LUT R81, R9, 0xc, R2, 0x78, !PT ;  /* 0x0000000c09517812 */ /* 0x000fe200078e7802 */
[----:B------:R-:W-:Y:S01]  /*0850*/  VOTEU.ALL UP0, P0 ;  /* 0x00000000003f7886 */ /* 0x000fe20000000000 */
[----:B------:R-:W-:Y:S01]  /*0860*/  VOTEU.ALL UP1, P0 ;  /* 0x00000000003f7886 */ /* 0x000fe20000020000 */
[----:B-1----:R-:W-:Y:S01]  /*0870*/  IMAD R9, R25, R20, R6 ;  /* 0x0000001419097224 */ /* 0x002fe200078e0206 */
[----:B------:R-:W-:Y:S01]  /*0880*/  LOP3.LUT P0, RZ, R3, 0x7, RZ, 0xc0, !PT ;  /* 0x0000000703ff7812 */ /* 0x000fe2000780c0ff */
[----:B---3--:R-:W-:Y:S01]  /*0890*/  @!UP2 ULEA UR9, UR10, UR9, 0x18 ;  /* 0x000000090a09a291 */ /* 0x008fe2000f8ec03f */
[----:B------:R0:W1:Y:S01]  /*08a0*/  SHFL.IDX PT, R14, R7, RZ, 0x1f ;  /* 0x00001fff070e7589 */ /* 0x00006200000e0000 */
[----:B------:R-:W-:Y:S01]  /*08b0*/  VOTEU.ALL UP2, P1 ;  /* 0x00000000003f7886 */ /* 0x000fe20000840000 */
[----:B------:R-:W-:-:S02]  /*08c0*/  @P3 LEA.HI R2, R81, R81, RZ, 0x1 ;  /* 0x0000005151023211 */ /* 0x000fc400078f08ff */
[----:B------:R-:W2:Y:S02]  /*08d0*/  FENCE.VIEW.ASYNC.S ;  /* 0x00000000000073c6 */ /* 0x000ea40000000000 */
[----:B--2---:R0:W2:Y:S01]  /*08e0*/  @!UP0 SYNCS.EXCH.64 URZ, [UR8+0xd0], UR4 ;  /* 0x0000d004083f85b2 */ /* 0x0040a20008000100 */
[C---:B------:R-:W-:Y:S02]  /*08f0*/  ISETP.NE.AND P1, PT, R5.reuse, 0x3, PT ;  /* 0x000000030500780c */ /* 0x040fe40003f25270 */
[----:B------:R-:W-:Y:S02]  /*0900*/  @P3 SHF.R.S32.HI R2, RZ, 0x1, R2 ;  /* 0x00000001ff023819 */ /* 0x000fe40000011402 */
[----:B------:R-:W-:Y:S02]  /*0910*/  ISETP.EQ.OR P1, PT, R5, RZ, !P1 ;  /* 0x000000ff0500720c */ /* 0x000fe40004f22670 */
[----:B------:R-:W-:Y:S02]  /*0920*/  @P3 ISETP.NE.AND P5, PT, R2, R9, PT ;  /* 0x000000090200320c */ /* 0x000fe40003fa5270 */
[----:B------:R-:W-:-:S02]  /*0930*/  ISETP.LT.U32.AND P0, PT, R81, 0x2, !P0 ;  /* 0x000000025100780c */ /* 0x000fc40004701070 */
[----:B------:R-:W-:Y:S02]  /*0940*/  ISETP.EQ.AND P1, PT, R10, RZ, P1 ;  /* 0x000000ff0a00720c */ /* 0x000fe40000f22270 */
[----:B------:R-:W-:Y:S02]  /*0950*/  SEL R9, RZ, 0x1, !P0 ;  /* 0x00000001ff097807 */ /* 0x000fe40004000000 */
[----:B------:R-:W-:Y:S01]  /*0960*/  @P3 SEL R80, RZ, 0x1, P5 ;  /* 0x00000001ff503807 */ /* 0x000fe20002800000 */
[----:B------:R0:W3:Y:S01]  /*0970*/  @!UP1 SYNCS.EXCH.64 URZ, [UR8+0xd8], UR4 ;  /* 0x0000d804083f95b2 */ /* 0x0000e20008000100 */
[----:B------:R-:W-:Y:S01]  /*0980*/  NOP ;  /* 0x0000000000007918 */ /* 0x000fe20000000000 */
[----:B------:R-:W-:Y:S02]  /*0990*/  SEL R16, RZ, 0x1, !P1 ;  /* 0x00000001ff107807 */ /* 0x000fe40004800000 */
[----:B------:R-:W-:Y:S02]  /*09a0*/  LOP3.LUT R80, R80, R9, RZ, 0xc0, !PT ;  /* 0x0000000950507212 */ /* 0x000fe400078ec0ff */
[----:B------:R-:W-:Y:S01]  /*09b0*/  SEL R16, R16, 0x2, P6 ;  /* 0x0000000210107807 */ /* 0x000fe20003000000 */
[----:B------:R0:W4:Y:S01]  /*09c0*/  @!UP2 SYNCS.EXCH.64 URZ, [UR9+0xb0], UR6 ;  /* 0x0000b006093fa5b2 */ /* 0x0001220008000100 */
[----:B------:R0:W0:Y:S01]  /*09d0*/  @!UP3 SYNCS.EXCH.64 URZ, [UR9+0xb8], UR6 ;  /* 0x0000b806093fb5b2 */ /* 0x0000220008000100 */
[----:B------:R0:W0:Y:S01]  /*09e0*/  @!UP4 SYNCS.EXCH.64 URZ, [UR9+0xc0], UR6 ;  /* 0x0000c006093fc5b2 */ /* 0x0000220008000100 */
[----:B------:R0:W0:Y:S01]  /*09f0*/  @!UP5 SYNCS.EXCH.64 URZ, [UR9+0xc8], UR6 ;  /* 0x0000c806093fd5b2 */ /* 0x0000220008000100 */
[----:B------:R-:W-:Y:S01]  /*0a00*/  NOP ;  /* 0x0000000000007918 */ /* 0x000fe20000000000 */
[----:B-12---:R-:W-:Y:S05]  /*0a10*/  @!P2 BRA `(.L_x_4) ;  /* 0x000000000008a947 */ /* 0x006fea0003800000 */
[----:B0--34-:R-:W-:Y:S01]  /*0a20*/  UCGABAR_ARV ;  /* 0x00000000000079c7 */ /* 0x019fe20008000000 */
[----:B------:R-:W-:Y:S05]  /*0a30*/  BRA `(.L_x_5) ;  /* 0x0000000000047947 */ /* 0x000fea0003800000 */
.L_x_4:
[----:B0--34-:R-:W-:Y:S01]  /*0a40*/  NOP ;  /* 0x0000000000007918 */ /* 0x019fe20000000000 */
.L_x_5:
[----:B------:R-:W-:Y:S01]  /*0a50*/  ULDC.64 UR4, c[0x0][0x598] ;  /* 0x0001660000047ab9 */ /* 0x000fe20000000a00 */
[----:B------:R-:W-:Y:S01]  /*0a60*/  ULDC.64 UR46, c[0x0][0x208] ;  /* 0x00008200002e7ab9 */ /* 0x000fe20000000a00 */
[----:B------:R-:W-:-:S04]  /*0a70*/  ISETP.NE.U32.AND P0, PT, RZ, UR4, PT ;  /* 0x00000004ff007c0c */ /* 0x000fc8000bf05070 */
[----:B------:R-:W-:-:S13]  /*0a80*/  ISETP.NE.AND.EX P0, PT, RZ, UR5, PT, P0 ;  /* 0x00000005ff007c0c */ /* 0x000fda000bf05300 */
[----:B------:R-:W-:Y:S05]  /*0a90*/  @!P0 BRA `(.L_x_6) ;  /* 0x00000000001c8947 */ /* 0x000fea0003800000 */
[----:B------:R-:W0:Y:S02]  /*0aa0*/  LDC.64 R8, c[0x0][0x598] ;  /* 0x00016600ff087b82 */ /* 0x000e240000000a00 */
[----:B0-----:R-:W2:Y:S02]  /*0ab0*/  LDG.E.64 R8, desc[UR46][R8.64] ;  /* 0x0000002e08087981 */ /* 0x001ea4000c1e1b00 */
[----:B--2---:R-:W-:-:S04]  /*0ac0*/  ISETP.NE.U32.AND P0, PT, R8, RZ, PT ;  /* 0x000000ff0800720c */ /* 0x004fc80003f05070 */
[----:B------:R-:W-:-:S13]  /*0ad0*/  ISETP.NE.AND.EX P0, PT, R9, RZ, PT, P0 ;  /* 0x000000ff0900720c */ /* 0x000fda0003f05300 */
[----:B------:R-:W-:Y:S05]  /*0ae0*/  @!P0 BRA `(.L_x_6) ;  /* 0x0000000000088947 */ /* 0x000fea0003800000 */
[----:B------:R0:W5:Y:S01]  /*0af0*/  LD.E R82, desc[UR46][R8.64] ;  /* 0x0000002e08527980 */ /* 0x000162000c101900 */
[----:B------:R-:W-:Y:S05]  /*0b00*/  BRA `(.L_x_7) ;  /* 0x0000000000247947 */ /* 0x000fea0003800000 */
.L_x_6:
[----:B------:R-:W-:Y:S02]  /*0b10*/  ULDC.64 UR4, c[0x0][0x588] ;  /* 0x0001620000047ab9 */ /* 0x000fe40000000a00 */
[----:B------:R-:W-:-:S04]  /*0b20*/  ISETP.NE.U32.AND P0, PT, RZ, UR4, PT ;  /* 0x00000004ff007c0c */ /* 0x000fc8000bf05070 */
[----:B------:R-:W-:-:S13]  /*0b30*/  ISETP.NE.AND.EX P0, PT, RZ, UR5, PT, P0 ;  /* 0x00000005ff007c0c */ /* 0x000fda000bf05300 */
[----:B------:R-:W-:Y:S05]  /*0b40*/  @!P0 BRA `(.L_x_8) ;  /* 0x00000000000c8947 */ /* 0x000fea0003800000 */
[----:B------:R-:W0:Y:S02]  /*0b50*/  LDC.64 R82, c[0x0][0x588] ;  /* 0x00016200ff527b82 */ /* 0x000e240000000a00 */
[----:B0-----:R1:W5:Y:S01]  /*0b60*/  LDG.E R82, desc[UR46][R82.64] ;  /* 0x0000002e52527981 */ /* 0x001362000c1e1900 */
[----:B------:R-:W-:Y:S05]  /*0b70*/  BRA `(.L_x_7) ;  /* 0x0000000000087947 */ /* 0x000fea0003800000 */
.L_x_8:
[----:B------:R-:W-:Y:S02]  /*0b80*/  ULDC UR4, c[0x0][0x580] ;  /* 0x0001600000047ab9 */ /* 0x000fe40000000800 */
[----:B------:R-:W-:-:S07]  /*0b90*/  IMAD.U32 R82, RZ, RZ, UR4 ;  /* 0x00000004ff527e24 */ /* 0x000fce000f8e00ff */
.L_x_7:
[----:B------:R-:W-:Y:S02]  /*0ba0*/  ULDC.64 UR4, c[0x0][0x5a0] ;  /* 0x0001680000047ab9 */ /* 0x000fe40000000a00 */
[----:B------:R-:W-:-:S04]  /*0bb0*/  ISETP.NE.U32.AND P0, PT, RZ, UR4, PT ;  /* 0x00000004ff007c0c */ /* 0x000fc8000bf05070 */
[----:B------:R-:W-:-:S13]  /*0bc0*/  ISETP.NE.AND.EX P0, PT, RZ, UR5, PT, P0 ;  /* 0x00000005ff007c0c */ /* 0x000fda000bf05300 */
[----:B------:R-:W-:Y:S05]  /*0bd0*/  @!P0 BRA `(.L_x_9) ;  /* 0x00000000001c8947 */ /* 0x000fea0003800000 */
[----:B0-----:R-:W0:Y:S02]  /*0be0*/  LDC.64 R8, c[0x0][0x5a0] ;  /* 0x00016800ff087b82 */ /* 0x001e240000000a00 */
[----:B0-----:R-:W2:Y:S02]  /*0bf0*/  LDG.E.64 R8, desc[UR46][R8.64] ;  /* 0x0000002e08087981 */ /* 0x001ea4000c1e1b00 */
[----:B--2---:R-:W-:-:S04]  /*0c00*/  ISETP.NE.U32.AND P0, PT, R8, RZ, PT ;  /* 0x000000ff0800720c */ /* 0x004fc80003f05070 */
[----:B------:R-:W-:-:S13]  /*0c10*/  ISETP.NE.AND.EX P0, PT, R9, RZ, PT, P0 ;  /* 0x000000ff0900720c */ /* 0x000fda0003f05300 */
[----:B------:R-:W-:Y:S05]  /*0c20*/  @!P0 BRA `(.L_x_9) ;  /* 0x0000000000088947 */ /* 0x000fea0003800000 */
[----:B-1----:R0:W5:Y:S01]  /*0c30*/  LD.E R83, desc[UR46][R8.64] ;  /* 0x0000002e08537980 */ /* 0x002162000c101900 */
[----:B------:R-:W-:Y:S05]  /*0c40*/  BRA `(.L_x_10) ;  /* 0x0000000000247947 */ /* 0x000fea0003800000 */
.L_x_9:
[----:B------:R-:W-:Y:S02]  /*0c50*/  ULDC.64 UR4, c[0x0][0x590] ;  /* 0x0001640000047ab9 */ /* 0x000fe40000000a00 */
[----:B------:R-:W-:-:S04]  /*0c60*/  ISETP.NE.U32.AND P0, PT, RZ, UR4, PT ;  /* 0x00000004ff007c0c */ /* 0x000fc8000bf05070 */
[----:B------:R-:W-:-:S13]  /*0c70*/  ISETP.NE.AND.EX P0, PT, RZ, UR5, PT, P0 ;  /* 0x00000005ff007c0c */ /* 0x000fda000bf05300 */
[----:B------:R-:W-:Y:S05]  /*0c80*/  @!P0 BRA `(.L_x_11) ;  /* 0x00000000000c8947 */ /* 0x000fea0003800000 */
[----:B0-----:R-:W1:Y:S02]  /*0c90*/  LDC.64 R8, c[0x0][0x590] ;  /* 0x00016400ff087b82 */ /* 0x001e640000000a00 */
[----:B-1----:R1:W5:Y:S01]  /*0ca0*/  LDG.E R83, desc[UR46][R8.64] ;  /* 0x0000002e08537981 */ /* 0x002362000c1e1900 */
[----:B------:R-:W-:Y:S05]  /*0cb0*/  BRA `(.L_x_10) ;  /* 0x0000000000087947 */ /* 0x000fea0003800000 */
.L_x_11:
[----:B------:R-:W-:Y:S02]  /*0cc0*/  ULDC UR4, c[0x0][0x584] ;  /* 0x0001610000047ab9 */ /* 0x000fe40000000800 */
[----:B-1----:R-:W-:-:S07]  /*0cd0*/  IMAD.U32 R83, RZ, RZ, UR4 ;  /* 0x00000004ff537e24 */ /* 0x002fce000f8e00ff */
.L_x_10:
[----:B------:R-:W2:Y:S01]  /*0ce0*/  LDC R2, c[0x0][0x65c] ;  /* 0x00019700ff027b82 */ /* 0x000ea20000000800 */
[----:B------:R-:W-:Y:S01]  /*0cf0*/  ULDC UR6, c[0x0][0x28c] ;  /* 0x0000a30000067ab9 */ /* 0x000fe20000000800 */
[----:B------:R-:W-:Y:S01]  /*0d00*/  ISETP.NE.AND P0, PT, R10, 0x2, PT ;  /* 0x000000020a00780c */ /* 0x000fe20003f05270 */
[----:B------:R-:W-:Y:S01]  /*0d10*/  UIADD3 UR6, UR6, 0x7f, URZ ;  /* 0x0000007f06067890 */ /* 0x000fe2000fffe03f */
[----:B01----:R-:W-:Y:S01]  /*0d20*/  IMAD.U32 R8, RZ, RZ, UR12 ;  /* 0x0000000cff087e24 */ /* 0x003fe2000f8e00ff */
[----:B------:R-:W-:Y:S01]  /*0d30*/  UMOV UR36, URZ ;  /* 0x0000003f00247c82 */ /* 0x000fe20008000000 */
[----:B------:R-:W-:Y:S01]  /*0d40*/  IMAD.MOV.U32 R9, RZ, RZ, RZ ;  /* 0x000000ffff097224 */ /* 0x000fe200078e00ff */
[----:B------:R-:W-:Y:S01]  /*0d50*/  USHF.R.S32.HI UR7, URZ, 0x1f, UR6 ;  /* 0x0000001f3f077899 */ /* 0x000fe20008011406 */
[----:B------:R-:W-:Y:S01]  /*0d60*/  UMOV UR37, URZ ;  /* 0x0000003f00257c82 */ /* 0x000fe20008000000 */
[----:B------:R-:W-:Y:S02]  /*0d70*/  ULDC.64 UR8, c[0x0][0x650] ;  /* 0x0001940000087ab9 */ /* 0x000fe40000000a00 */
[----:B------:R-:W-:-:S04]  /*0d80*/  ULEA.HI UR7, UR7, UR6, URZ, 0x7 ;  /* 0x0000000607077291 */ /* 0x000fc8000f8f383f */
[----:B------:R-:W-:Y:S01]  /*0d90*/  USHF.R.S32.HI UR38, URZ, 0x7, UR7 ;  /* 0x000000073f267899 */ /* 0x000fe20008011407 */
[----:B--2---:R-:W-:-:S13]  /*0da0*/  ISETP.NE.AND P1, PT, R2, 0x1, PT ;  /* 0x000000010200780c */ /* 0x004fda0003f25270 */
[----:B------:R-:W0:Y:S01]  /*0db0*/  @P1 LDC R19, c[0x0][0x10] ;  /* 0x00000400ff131b82 */ /* 0x000e220000000800 */
[----:B------:R-:W-:Y:S02]  /*0dc0*/  @P1 IMAD.MOV.U32 R7, RZ, RZ, RZ ;  /* 0x000000ffff071224 */ /* 0x000fe400078e00ff */
[----:B------:R-:W-:-:S05]  /*0dd0*/  @P1 IMAD.MOV.U32 R17, RZ, RZ, RZ ;  /* 0x000000ffff111224 */ /* 0x000fca00078e00ff */
[----:B------:R-:W1:Y:S01]  /*0de0*/  @!P1 LDC R11, c[0x0][0xc] ;  /* 0x00000300ff0b9b82 */ /* 0x000e620000000800 */
[----:B------:R-:W-:Y:S01]  /*0df0*/  ULDC UR4, c[0x0][0xc] ;  /* 0x0000030000047ab9 */ /* 0x000fe20000000800 */
[----:B------:R-:W-:Y:S02]  /*0e00*/  ULDC UR5, c[0x0][0x10] ;  /* 0x0000040000057ab9 */ /* 0x000fe40000000800 */
[----:B------:R-:W-:-:S04]  /*0e10*/  UIMAD.WIDE.U32 UR4, UR4, UR5, URZ ;  /* 0x00000005040472a5 */ /* 0x000fc8000f8e003f */
[----:B------:R-:W2:Y:S01]  /*0e20*/  LDC R2, c[0x0][0x14] ;  /* 0x00000500ff027b82 */ /* 0x000ea20000000800 */
[----:B0-----:R-:W-:-:S04]  /*0e30*/  @P1 IMAD.WIDE.U32 R18, R19, UR12, R6 ;  /* 0x0000000c13121c25 */ /* 0x001fc8000f8e0006 */
[----:B------:R-:W-:Y:S02]  /*0e40*/  @P1 IMAD.IADD R17, R19, 0x1, R17 ;  /* 0x0000000113111824 */ /* 0x000fe400078e0211 */
[----:B-1----:R-:W-:-:S04]  /*0e50*/  @!P1 IMAD.WIDE.U32 R8, R6, R11, R8 ;  /* 0x0000000b06089225 */ /* 0x002fc800078e0008 */
[----:B------:R-:W-:Y:S02]  /*0e60*/  @!P1 IMAD.MOV.U32 R18, RZ, RZ, R8 ;  /* 0x000000ffff129224 */ /* 0x000fe400078e0008 */
[----:B------:R-:W-:Y:S02]  /*0e70*/  @!P1 IMAD.MOV.U32 R17, RZ, RZ, R9 ;  /* 0x000000ffff119224 */ /* 0x000fe400078e0009 */
[----:B--2---:R-:W-:-:S04]  /*0e80*/  IMAD.WIDE.U32 R12, R2, UR4, RZ ;  /* 0x00000004020c7c25 */ /* 0x004fc8000f8e00ff */
[----:B------:R-:W-:Y:S01]  /*0e90*/  IMAD R23, R2, UR5, RZ ;  /* 0x0000000502177c24 */ /* 0x000fe2000f8e02ff */
[----:B------:R0:W-:Y:S03]  /*0ea0*/  STL.64 [R1], R12 ;  /* 0x0000000c01007387 */ /* 0x0001e60000100a00 */
[----:B------:R-:W-:Y:S01]  /*0eb0*/  IMAD.IADD R23, R13, 0x1, R23 ;  /* 0x000000010d177824 */ /* 0x000fe200078e0217 */
[----:B------:R-:W-:Y:S06]  /*0ec0*/  @P0 BRA `(.L_x_12) ;  /* 0x0000000000200947 */ /* 0x000fec0003800000 */
[----:B------:R-:W-:Y:S01]  /*0ed0*/  UISETP.GE.U32.AND UP0, UPT, UR38, 0xa, UPT ;  /* 0x0000000a2600788c */ /* 0x000fe2000bf06070 */
[----:B------:R-:W-:Y:S01]  /*0ee0*/  IADD3 R18, P0, R18, R12, RZ ;  /* 0x0000000c12127210 */ /* 0x000fe20007f1e0ff */
[----:B------:R-:W-:Y:S01]  /*0ef0*/  UIMAD.WIDE.U32 UR4, UR38, -0x33333333, URZ ;  /* 0xcccccccd260478a5 */ /* 0x000fe2000f8e003f */
[----:B------:R-:W-:-:S03]  /*0f00*/  UMOV UR37, URZ ;  /* 0x0000003f00257c82 */ /* 0x000fc60008000000 */
[----:B------:R-:W-:Y:S01]  /*0f10*/  USHF.R.U32.HI UR4, URZ, 0x3, UR5 ;  /* 0x000000033f047899 */ /* 0x000fe20008011605 */
[----:B------:R-:W-:-:S03]  /*0f20*/  IMAD.X R17, R23, 0x1, R17, P0 ;  /* 0x0000000117117824 */ /* 0x000fc600000e0611 */
[----:B------:R-:W-:Y:S02]  /*0f30*/  UIMAD UR36, UR4, -0xa, UR38 ;  /* 0xfffffff6042478a4 */ /* 0x000fe4000f8e0226 */
[----:B------:R-:W-:-:S12]  /*0f40*/  @UP0 ULOP3.LUT UR37, UR4, 0x1, URZ, 0xc0, !UPT ;  /* 0x0000000104250892 */ /* 0x000fd8000f8ec03f */
.L_x_12:
[----:B------:R-:W-:Y:S01]  /*0f50*/  ISETP.GE.U32.AND P0, PT, R18, UR8, PT ;  /* 0x0000000812007c0c */ /* 0x000fe2000bf06070 */
[----:B------:R-:W-:Y:S01]  /*0f60*/  IMAD.MOV.U32 R19, RZ, RZ, -0x1 ;  /* 0xffffffffff137424 */ /* 0x000fe200078e00ff */
[----:B------:R-:W-:Y:S01]  /*0f70*/  PRMT R8, RZ, 0x7610, R8 ;  /* 0x00007610ff087816 */ /* 0x000fe20000000008 */
[----:B------:R-:W-:Y:S01]  /*0f80*/  IMAD.MOV.U32 R22, RZ, RZ, -0x1 ;  /* 0xffffffffff167424 */ /* 0x000fe200078e00ff */
[----:B------:R-:W-:Y:S01]  /*0f90*/  ISETP.GE.U32.AND.EX P0, PT, R17, UR9, PT, P0 ;  /* 0x0000000911007c0c */ /* 0x000fe2000bf06100 */
[----:B------:R-:W-:-:S12]  /*0fa0*/  IMAD.MOV.U32 R2, RZ, RZ, -0x1 ;  /* 0xffffffffff027424 */ /* 0x000fd800078e00ff */
[----:B------:R-:W-:Y:S05]  /*0fb0*/  @P0 BRA `(.L_x_13) ;  /* 0x00000004002c0947 */ /* 0x000fea0003800000 */
[----:B------:R-:W1:Y:S01]  /*0fc0*/  LDC.64 R26, c[0x0][0x628] ;  /* 0x00018a00ff1a7b82 */ /* 0x000e620000000a00 */
[----:B------:R-:W-:Y:S02]  /*0fd0*/  IMAD.MOV.U32 R8, RZ, RZ, R18 ;  /* 0x000000ffff087224 */ /* 0x000fe400078e0012 */
[----:B------:R-:W-:-:S05]  /*0fe0*/  IMAD.MOV.U32 R9, RZ, RZ, R17 ;  /* 0x000000ffff097224 */ /* 0x000fca00078e0011 */
[----:B------:R-:W2:Y:S08]  /*0ff0*/  LDC R2, c[0x0][0x630] ;  /* 0x00018c00ff027b82 */ /* 0x000eb00000000800 */
[----:B------:R-:W3:Y:S01]  /*1000*/  LDC.64 R28, c[0x0][0x620] ;  /* 0x00018800ff1c7b82 */ /* 0x000ee20000000a00 */
[----:B-1----:R-:W-:-:S04]  /*1010*/  ISETP.NE.U32.AND P0, PT, R26, RZ, PT ;  /* 0x000000ff1a00720c */ /* 0x002fc80003f05070 */
[----:B------:R-:W-:-:S13]  /*1020*/  ISETP.NE.AND.EX P0, PT, R27, RZ, PT, P0 ;  /* 0x000000ff1b00720c */ /* 0x000fda0003f05300 */
[----:B--23--:R-:W-:Y:S05]  /*1030*/  @!P0 BRA `(.L_x_14) ;  /* 0x0000000000288947 */ /* 0x00cfea0003800000 */
[----:B0-----:R-:W0:Y:S02]  /*1040*/  LDC R13, c[0x0][0x634] ;  /* 0x00018d00ff0d7b82 */ /* 0x001e240000000800 */
[----:B0-----:R-:W-:-:S05]  /*1050*/  IADD3 R13, P0, R18, R13, RZ ;  /* 0x0000000d120d7210 */ /* 0x001fca0007f1e0ff */
[----:B------:R-:W-:-:S04]  /*1060*/  IMAD.X R15, RZ, RZ, R17, P0 ;  /* 0x000000ffff0f7224 */ /* 0x000fc800000e0611 */
[----:B------:R-:W-:-:S04]  /*1070*/  IMAD.WIDE.U32 R8, R15, R26, RZ ;  /* 0x0000001a0f087225 */ /* 0x000fc800078e00ff */
[----:B------:R-:W-:-:S04]  /*1080*/  IMAD.WIDE.U32 R10, P0, R13, R27, R8 ;  /* 0x0000001b0d0a7225 */ /* 0x000fc80007800008 */
[----:B------:R-:W-:-:S04]  /*1090*/  IMAD.WIDE.U32 R8, R13, R26, RZ ;  /* 0x0000001a0d087225 */ /* 0x000fc800078e00ff */
[----:B------:R-:W-:Y:S01]  /*10a0*/  IMAD.X R13, RZ, RZ, RZ, P0 ;  /* 0x000000ffff0d7224 */ /* 0x000fe200000e06ff */
[----:B------:R-:W-:Y:S01]  /*10b0*/  IADD3 RZ, P0, R9, R10, RZ ;  /* 0x0000000a09ff7210 */ /* 0x000fe20007f1e0ff */
[----:B------:R-:W-:-:S04]  /*10c0*/  IMAD.MOV.U32 R12, RZ, RZ, R11 ;  /* 0x000000ffff0c7224 */ /* 0x000fc800078e000b */
[----:B------:R-:W-:-:S08]  /*10d0*/  IMAD.WIDE.U32.X R8, R15, R27, R12, P0 ;  /* 0x0000001b0f087225 */ /* 0x000fd000000e040c */
.L_x_14:
[----:B------:R-:W1:Y:S01]  /*10e0*/  LDC.64 R32, c[0x0][0x640] ;  /* 0x00019000ff207b82 */ /* 0x000e620000000a00 */
[-C--:B------:R-:W-:Y:S01]  /*10f0*/  SHF.R.U64 R30, R8, R2.reuse, R9 ;  /* 0x00000002081e7219 */ /* 0x080fe20000001209 */
[----:B------:R-:W-:Y:S01]  /*1100*/  IMAD.MOV.U32 R19, RZ, RZ, R17 ;  /* 0x000000ffff137224 */ /* 0x000fe200078e0011 */
[----:B------:R-:W-:Y:S01]  /*1110*/  SHF.R.U32.HI R2, RZ, R2, R9 ;  /* 0x00000002ff027219 */ /* 0x000fe20000011609 */
[----:B------:R-:W-:Y:S01]  /*1120*/  IMAD.MOV.U32 R26, RZ, RZ, 0x1 ;  /* 0x00000001ff1a7424 */ /* 0x000fe200078e00ff */
[----:B------:R-:W-:-:S03]  /*1130*/  IADD3 R11, P0, RZ, -R30, RZ ;  /* 0x8000001eff0b7210 */ /* 0x000fc60007f1e0ff */
[----:B------:R-:W2:Y:S02]  /*1140*/  LDC R10, c[0x0][0x618] ;  /* 0x00018600ff0a7b82 */ /* 0x000ea40000000800 */
[----:B------:R-:W-:-:S04]  /*1150*/  IMAD.X R9, RZ, RZ, ~R2, P0 ;  /* 0x000000ffff097224 */ /* 0x000fc800000e0e02 */
[-C--:B------:R-:W-:Y:S02]  /*1160*/  IMAD R2, R9, R28.reuse, RZ ;  /* 0x0000001c09027224 */ /* 0x080fe400078e02ff */
[----:B0-----:R-:W0:Y:S01]  /*1170*/  LDC R13, c[0x0][0x608] ;  /* 0x00018200ff0d7b82 */ /* 0x001e220000000800 */
[----:B------:R-:W-:-:S04]  /*1180*/  IMAD.WIDE.U32 R8, R11, R28, R18 ;  /* 0x0000001c0b087225 */ /* 0x000fc800078e0012 */
[----:B------:R-:W-:Y:S02]  /*1190*/  IMAD R11, R11, R29, R2 ;  /* 0x0000001d0b0b7224 */ /* 0x000fe400078e0202 */
[----:B------:R-:W-:Y:S01]  /*11a0*/  IMAD.MOV.U32 R2, RZ, RZ, -0x1 ;  /* 0xffffffffff027424 */ /* 0x000fe200078e00ff */
[----:B------:R-:W3:Y:S01]  /*11b0*/  LDC R31, c[0x0][0x658] ;  /* 0x00019600ff1f7b82 */ /* 0x000ee20000000800 */
[----:B------:R-:W-:Y:S01]  /*11c0*/  IMAD.IADD R9, R9, 0x1, R11 ;  /* 0x0000000109097824 */ /* 0x000fe200078e020b */
[----:B-1----:R-:W-:-:S04]  /*11d0*/  ISETP.NE.U32.AND P0, PT, R32, RZ, PT ;  /* 0x000000ff2000720c */ /* 0x002fc80003f05070 */
[----:B------:R-:W-:Y:S02]  /*11e0*/  ISETP.NE.AND.EX P0, PT, R33, RZ, PT, P0 ;  /* 0x000000ff2100720c */ /* 0x000fe40003f05300 */
[----:B------:R-:W1:Y:S01]  /*11f0*/  LDC R29, c[0x0][0x600] ;  /* 0x00018000ff1d7b82 */ /* 0x000e620000000800 */
[-CC-:B--2---:R-:W-:Y:S02]  /*1200*/  SHF.R.U64 R27, R8, R10.reuse, R9.reuse ;  /* 0x0000000a081b7219 */ /* 0x184fe40000001209 */
[----:B------:R-:W-:-:S05]  /*1210*/  SHF.R.U32.HI R8, RZ, R10, R9 ;  /* 0x0000000aff087219 */ /* 0x000fca0000011609 */
[----:B------:R-:W2:Y:S01]  /*1220*/  LDC R22, c[0x0][0x648] ;  /* 0x00019200ff167b82 */ /* 0x000ea20000000800 */
[-CC-:B0-----:R-:W-:Y:S02]  /*1230*/  SHF.R.U64 R34, R27, R13.reuse, R8.reuse ;  /* 0x0000000d1b227219 */ /* 0x181fe40000001208 */
[----:B------:R-:W-:-:S05]  /*1240*/  SHF.R.U32.HI R8, RZ, R13, R8 ;  /* 0x0000000dff087219 */ /* 0x000fca0000011608 */
[----:B------:R-:W0:Y:S01]  /*1250*/  LDC R24, c[0x0][0x638] ;  /* 0x00018e00ff187b82 */ /* 0x000e220000000800 */
[-CC-:B---3--:R-:W-:Y:S02]  /*1260*/  SHF.R.U64 R36, R34, R31.reuse, R8.reuse ;  /* 0x0000001f22247219 */ /* 0x188fe40000001208 */
[-C--:B------:R-:W-:Y:S02]  /*1270*/  SHF.L.U32 R2, R2, R31.reuse, RZ ;  /* 0x0000001f02027219 */ /* 0x080fe400000006ff */
[----:B------:R-:W-:Y:S01]  /*1280*/  SHF.R.U32.HI R9, RZ, R31, R8 ;  /* 0x0000001fff097219 */ /* 0x000fe20000011608 */
[----:B------:R-:W-:Y:S01]  /*1290*/  IMAD.MOV.U32 R8, RZ, RZ, R36 ;  /* 0x000000ffff087224 */ /* 0x000fe200078e0024 */
[----:B------:R-:W-:Y:S01]  /*12a0*/  LOP3.LUT R15, RZ, R2, RZ, 0x33, !PT ;  /* 0x00000002ff0f7212 */ /* 0x000fe200078e33ff */
[----:B------:R-:W3:Y:S01]  /*12b0*/  LDC R28, c[0x0][0x610] ;  /* 0x00018400ff1c7b82 */ /* 0x000ee20000000800 */
[----:B------:R-:W-:Y:S05]  /*12c0*/  @!P0 BRA `(.L_x_15) ;  /* 0x0000000000288947 */ /* 0x000fea0003800000 */
[----:B------:R-:W4:Y:S02]  /*12d0*/  LDC R13, c[0x0][0x64c] ;  /* 0x00019300ff0d7b82 */ /* 0x000f240000000800 */
[----:B----4-:R-:W-:-:S05]  /*12e0*/  IADD3 R13, P0, R36, R13, RZ ;  /* 0x0000000d240d7210 */ /* 0x010fca0007f1e0ff */
        /* <DEDUP_REMOVED lines=8> */
.L_x_15:
[----:B--2---:R-:W-:Y:S01]  /*1370*/  SHF.R.U64 R7, R8, R22, R9 ;  /* 0x0000001608077219 */ /* 0x004fe20000001209 */
[----:B-1----:R-:W-:Y:S01]  /*1380*/  VIADD R8, R29, 0xffffffff ;  /* 0xffffffff1d087836 */ /* 0x002fe20000000000 */
[----:B------:R-:W-:Y:S01]  /*1390*/  SHF.L.U32 R2, R26, R31, RZ ;  /* 0x0000001f1a027219 */ /* 0x000fe200000006ff */
[----:B------:R-:W-:Y:S01]  /*13a0*/  @P1 IMAD R21, R25, R20, R6 ;  /* 0x0000001419151224 */ /* 0x000fe200078e0206 */
[----:B------:R-:W-:Y:S01]  /*13b0*/  LOP3.LUT R15, R34, R15, RZ, 0xc0, !PT ;  /* 0x0000000f220f7212 */ /* 0x000fe200078ec0ff */
[----:B------:R-:W-:Y:S01]  /*13c0*/  IMAD.MOV R9, RZ, RZ, -R7 ;  /* 0x000000ffff097224 */ /* 0x000fe200078e0a07 */
[----:B------:R-:W-:-:S03]  /*13d0*/  LOP3.LUT R8, R27, R8, RZ, 0xc0, !PT ;  /* 0x000000081b087212 */ /* 0x000fc600078ec0ff */
[----:B------:R-:W-:Y:S02]  /*13e0*/  IMAD R6, R2, R7, R15 ;  /* 0x0000000702067224 */ /* 0x000fe400078e020f */
[----:B0-----:R-:W-:Y:S02]  /*13f0*/  IMAD R2, R9, R24, R36 ;  /* 0x0000001809027224 */ /* 0x001fe400078e0224 */
[----:B---3--:R-:W-:Y:S02]  /*1400*/  IMAD R19, R6, R28, R21 ;  /* 0x0000001c06137224 */ /* 0x008fe400078e0215 */
[----:B------:R-:W-:Y:S02]  /*1410*/  IMAD R2, R2, R29, R8 ;  /* 0x0000001d02027224 */ /* 0x000fe400078e0208 */
[----:B------:R-:W-:-:S03]  /*1420*/  IMAD.MOV.U32 R6, RZ, RZ, 0x1 ;  /* 0x00000001ff067424 */ /* 0x000fc600078e00ff */
[----:B------:R-:W-:Y:S02]  /*1430*/  SEL R22, R2, R19, !P1 ;  /* 0x0000001302167207 */ /* 0x000fe40004800000 */
[----:B------:R-:W-:Y:S01]  /*1440*/  SEL R19, R19, R2, !P1 ;  /* 0x0000000213137207 */ /* 0x000fe20004800000 */
[----:B------:R-:W-:Y:S01]  /*1450*/  IMAD.MOV.U32 R2, RZ, RZ, R30 ;  /* 0x000000ffff027224 */ /* 0x000fe200078e001e */
[----:B------:R-:W-:-:S07]  /*1460*/  PRMT R8, R6, 0x7610, R8 ;  /* 0x0000761006087816 */ /* 0x000fce0000000008 */
.L_x_13:
[----:B------:R-:W-:Y:S05]  /*1470*/  @!P2 BRA `(.L_x_16) ;  /* 0x00000000000ca947 */ /* 0x000fea0003800000 */
[----:B------:R-:W-:Y:S01]  /*1480*/  UCGABAR_WAIT ;  /* 0x0000000000007dc7 */ /* 0x000fe20008000000 */
[----:B------:R-:W-:Y:S01]  /*1490*/  CCTL.IVALL ;  /* 0x00000000ff00798f */ /* 0x000fe20002000000 */
[----:B------:R-:W-:Y:S05]  /*14a0*/  BRA `(.L_x_17) ;  /* 0x0000000000047947 */ /* 0x000fea0003800000 */
.L_x_16:
[----:B------:R-:W-:Y:S06]  /*14b0*/  BAR.SYNC.DEFER_BLOCKING 0x0 ;  /* 0x0000000000007b1d */ /* 0x000fec0000010000 */
.L_x_17:
[----:B------:R-:W-:Y:S05]  /*14c0*/  @!P4 BRA `(.L_x_18) ;  /* 0x0000005400f0c947 */ /* 0x000fea0003800000 */
[----:B------:R-:W-:-:S13]  /*14d0*/  ISETP.GT.U32.AND P0, PT, R35, 0x1, PT ;  /* 0x000000012300780c */ /* 0x000fda0003f04070 */
[----:B------:R-:W-:Y:S05]  /*14e0*/  @P0 EXIT ;  /* 0x000000000000094d */ /* 0x000fea0003800000 */
.L_x_19:
[----:B------:R-:W-:-:S08]  /*14f0*/  NOP ;  /* 0x0000000000007918 */ /* 0x000fd00000000000 */
[----:B------:R-:W1:Y:S02]  /*1500*/  USETMAXREG.TRY_ALLOC.CTAPOOL UP0, 0xe8 ;  /* 0x000000e8000079c8 */ /* 0x000e640008000600 */
[----:B-1----:R-:W-:-:S13]  /*1510*/  PLOP3.LUT P0, PT, PT, PT, UP0, 0x80, 0x0 ;  /* 0x000000000000781c */ /* 0x002fda0003f0f008 */
[----:B------:R-:W-:Y:S05]  /*1520*/  @!P0 BRA `(.L_x_19) ;  /* 0xfffffffc00f08947 */ /* 0x000fea000383ffff */
[----:B------:R-:W-:-:S13]  /*1530*/  LOP3.LUT P0, RZ, R8, 0xff, RZ, 0xc0, !PT ;  /* 0x000000ff08ff7812 */ /* 0x000fda000780c0ff */
[----:B------:R-:W-:Y:S05]  /*1540*/  @!P0 EXIT ;  /* 0x000000000000894d */ /* 0x000fea0003800000 */
[----:B------:R-:W1:Y:S01]  /*1550*/  S2UR UR4, SR_CgaCtaId ;  /* 0x00000000000479c3 */ /* 0x000e620000008800 */
[----:B------:R-:W-:Y:S01]  /*1560*/  VIADD R14, R14, 0xffffffff ;  /* 0xffffffff0e0e7836 */ /* 0x000fe20000000000 */
[CC--:B------:R-:W-:Y:S01]  /*1570*/  LEA.HI R4, R0.reuse, R3.reuse, RZ, 0x2 ;  /* 0x0000000300047211 */ /* 0x0c0fe200078f10ff */
[----:B------:R-:W-:Y:S01]  /*1580*/  UMOV UR40, 0x400 ;  /* 0x0000040000287882 */ /* 0x000fe20000000000 */
[----:B------:R-:W-:Y:S01]  /*1590*/  LEA.HI R0, R0, R3, RZ, 0x5 ;  /* 0x0000000300007211 */ /* 0x000fe200078f28ff */
[----:B------:R-:W-:Y:S01]  /*15a0*/  UISETP.LT.AND UP0, UPT, UR38, 0x1, UPT ;  /* 0x000000012600788c */ /* 0x000fe2000bf01270 */
[----:B------:R-:W-:Y:S01]  /*15b0*/  R2UR UR41, R14 ;  /* 0x000000000e2972ca */ /* 0x000fe200000e0000 */
[----:B------:R-:W-:Y:S01]  /*15c0*/  ULDC UR6, c[0x0][0x284] ;  /* 0x0000a10000067ab9 */ /* 0x000fe20000000800 */
[--C-:B------:R-:W-:Y:S01]  /*15d0*/  SHF.R.S32.HI R84, RZ, 0x2, R4.reuse ;  /* 0x00000002ff547819 */ /* 0x100fe20000011404 */
[----:B------:R-:W-:Y:S01]  /*15e0*/  USEL UR43, UR38, 0x1, UP0 ;  /* 0x00000001262b7887 */ /* 0x000fe20008000000 */
[----:B------:R-:W-:Y:S01]  /*15f0*/  SHF.R.S32.HI R5, RZ, 0x1f, R4 ;  /* 0x0000001fff057819 */ /* 0x000fe20000011404 */
[----:B------:R-:W-:Y:S01]  /*1600*/  USHF.L.U32 UR39, UR38, 0x1, URZ ;  /* 0x0000000126277899 */ /* 0x000fe2000800063f */
[----:B------:R-:W-:Y:S01]  /*1610*/  LOP3.LUT R86, R4, 0xfffffffc, RZ, 0xc0, !PT ;  /* 0xfffffffc04567812 */ /* 0x000fe200078ec0ff */
[----:B------:R-:W-:Y:S01]  /*1620*/  UIADD3 UR43, -UR43, UR38, URZ ;  /* 0x000000262b2b7290 */ /* 0x000fe2000fffe13f */
[----:B------:R-:W-:-:S02]  /*1630*/  LEA.HI R5, R5, R84, RZ, 0x3 ;  /* 0x0000005405057211 */ /* 0x000fc400078f18ff */
[----:B------:R-:W-:Y:S01]  /*1640*/  ISETP.NE.AND P0, PT, R14, RZ, PT ;  /* 0x000000ff0e00720c */ /* 0x000fe20003f05270 */
[----:B------:R-:W-:Y:S01]  /*1650*/  IMAD.IADD R86, R3, 0x1, -R86 ;  /* 0x0000000103567824 */ /* 0x000fe200078e0a56 */
[----:B------:R-:W-:Y:S01]  /*1660*/  LOP3.LUT R5, R5, 0xfffffff8, RZ, 0xc0, !PT ;  /* 0xfffffff805057812 */ /* 0x000fe200078ec0ff */
[----:B------:R-:W-:Y:S01]  /*1670*/  USHF.L.U32 UR41, UR41, 0x3, URZ ;  /* 0x0000000329297899 */ /* 0x000fe2000800063f */
[----:B------:R-:W-:-:S03]  /*1680*/  SEL R93, RZ, 0x1, P0 ;  /* 0x00000001ff5d7807 */ /* 0x000fc60000000000 */
[----:B------:R-:W-:Y:S01]  /*1690*/  IMAD.IADD R84, R84, 0x1, -R5 ;  /* 0x0000000154547824 */ /* 0x000fe200078e0a05 */
[----:B-1----:R-:W-:Y:S01]  /*16a0*/  ULEA UR40, UR4, UR40, 0x18 ;  /* 0x0000002804287291 */ /* 0x002fe2000f8ec03f */
[----:B------:R-:W-:Y:S01]  /*16b0*/  SHF.R.S32.HI R5, RZ, 0x5, R0 ;  /* 0x00000005ff057819 */ /* 0x000fe20000011400 */
[----:B------:R-:W-:Y:S02]  /*16c0*/  IMAD.U32 R88, RZ, RZ, UR41 ;  /* 0x00000029ff587e24 */ /* 0x000fe4000f8e00ff */
[----:B------:R-:W-:Y:S01]  /*16d0*/  UIADD3 UR42, UR40, 0xb0, URZ ;  /* 0x000000b0282a7890 */ /* 0x000fe2000fffe03f */
[--C-:B------:R-:W-:Y:S01]  /*16e0*/  SHF.R.S32.HI R85, RZ, 0x1f, R84.reuse ;  /* 0x0000001fff557819 */ /* 0x100fe20000011454 */
[----:B------:R-:W-:Y:S01]  /*16f0*/  UIADD3 UR4, UR40, 0x14180, URZ ;  /* 0x0001418028047890 */ /* 0x000fe2000fffe03f */
[C-C-:B------:R-:W-:Y:S01]  /*1700*/  IMAD R91, R5.reuse, -0x10, -R84.reuse ;  /* 0xfffffff0055b7824 */ /* 0x140fe200078e0a54 */
[----:B------:R-:W-:Y:S01]  /*1710*/  UIADD3 UR5, UR40, 0x180, URZ ;  /* 0x0000018028057890 */ /* 0x000fe2000fffe03f */
[C---:B------:R-:W-:Y:S01]  /*1720*/  LOP3.LUT R90, R88.reuse, 0x8, RZ, 0xc0, !PT ;  /* 0x00000008585a7812 */ /* 0x040fe200078ec0ff */
[----:B------:R-:W-:Y:S01]  /*1730*/  USHF.R.U32.HI UR4, URZ, 0x4, UR4 ;  /* 0x000000043f047899 */ /* 0x000fe20008011604 */
[----:B------:R-:W-:Y:S01]  /*1740*/  IMAD.U32 R87, RZ, RZ, UR42 ;  /* 0x0000002aff577e24 */ /* 0x000fe2000f8e00ff */
[----:B------:R-:W-:Y:S01]  /*1750*/  USHF.R.U32.HI UR5, URZ, 0x4, UR5 ;  /* 0x000000043f057899 */ /* 0x000fe20008011605 */
[----:B------:R-:W-:Y:S01]  /*1760*/  IMAD.WIDE R84, R5, 0x10, R84 ;  /* 0x0000001005547825 */ /* 0x000fe200078e0254 */
[----:B------:R-:W-:Y:S01]  /*1770*/  ULOP3.LUT UR4, UR4, 0x3fff, URZ, 0xc0, !UPT ;  /* 0x00003fff04047892 */ /* 0x000fe2000f8ec03f */
[----:B------:R-:W-:Y:S01]  /*1780*/  LOP3.LUT R88, R88, 0x8, RZ, 0xc, !PT ;  /* 0x0000000858587812 */ /* 0x000fe200078e0cff */
[----:B------:R-:W-:Y:S01]  /*1790*/  ULOP3.LUT UR5, UR5, 0x3fff, URZ, 0xc0, !UPT ;  /* 0x00003fff05057892 */ /* 0x000fe2000f8ec03f */
[----:B------:R-:W-:Y:S01]  /*17a0*/  VIADD R89, R87, UR41 ;  /* 0x0000002957597c36 */ /* 0x000fe20008000000 */
[----:B------:R-:W-:Y:S01]  /*17b0*/  LOP3.LUT R90, R90, 0x18, RZ, 0x3c, !PT ;  /* 0x000000185a5a7812 */ /* 0x000fe200078e3cff */
[----:B------:R-:W-:Y:S01]  /*17c0*/  VIADD R91, R91, UR6 ;  /* 0x000000065b5b7c36 */ /* 0x000fe20008000000 */
[----:B------:R-:W-:-:S02]  /*17d0*/  ULOP3.LUT UR44, UR4, 0x10000, URZ, 0xfc, !UPT ;  /* 0x00010000042c7892 */ /* 0x000fc4000f8efc3f */
[----:B------:R-:W-:-:S12]  /*17e0*/  ULOP3.LUT UR45, UR5, 0x10000, URZ, 0xfc, !UPT ;  /* 0x00010000052d7892 */ /* 0x000fd8000f8efc3f */
.L_x_155:
[----:B------:R-:W-:Y:S01]  /*17f0*/  SHF.L.U32 R0, R93, 0x1f, RZ ;  /* 0x0000001f5d007819 */ /* 0x000fe200000006ff */
[----:B------:R-:W-:Y:S02]  /*1800*/  ULDC UR4, c[0x0][0x28c] ;  /* 0x0000a30000047ab9 */ /* 0x000fe40000000800 */
[----:B------:R-:W-:Y:S01]  /*1810*/  ISETP.LT.AND P1, PT, RZ, UR4, PT ;  /* 0x00000004ff007c0c */ /* 0x000fe2000bf21270 */
[----:B-1----:R-:W1:Y:S02]  /*1820*/  SYNCS.PHASECHK.TRANS64.TRYWAIT P0, [R87+UR41], R0 ;  /* 0x00000000570075a7 */ /* 0x002e640008000169 */
[----:B-1-34-:R-:W-:Y:S10]  /*1830*/  @!P0 BRA `(.L_x_20) ;  /* 0x0000006800048947 */ /* 0x01aff40003800000 */
.L_x_183:
[----:B------:R-:W-:Y:S05]  /*1840*/  @P1 BRA `(.L_x_21) ;  /* 0x0000000000401947 */ /* 0x000fea0003800000 */
[----:B-1----:R-:W-:Y:S01]  /*1850*/  MOV R0, 0x0 ;  /* 0x0000000000007802 */ /* 0x002fe20000000f00 */
[----:B------:R-:W-:Y:S01]  /*1860*/  ULDC.64 UR4, c[0x4][0x68] ;  /* 0x01001a0000047ab9 */ /* 0x000fe20000000a00 */
[----:B------:R-:W-:Y:S01]  /*1870*/  ULDC.64 UR6, c[0x4][0x8] ;  /* 0x0100020000067ab9 */ /* 0x000fe20000000a00 */
[----:B------:R-:W-:Y:S01]  /*1880*/  IMAD.U32 R4, RZ, RZ, UR4 ;  /* 0x00000004ff047e24 */ /* 0x000fe2000f8e00ff */
[----:B------:R1:W2:Y:S01]  /*1890*/  LDC.64 R14, c[0x4][R0] ;  /* 0x01000000000e7b82 */ /* 0x0002a20000000a00 */
[----:B------:R-:W-:Y:S01]  /*18a0*/  IMAD.U32 R5, RZ, RZ, UR5 ;  /* 0x00000005ff057e24 */ /* 0x000fe2000f8e00ff */
[----:B------:R-:W-:Y:S01]  /*18b0*/  ULDC.64 UR4, c[0x4][0x70] ;  /* 0x01001c0000047ab9 */ /* 0x000fe20000000a00 */
[----:B------:R-:W-:Y:S02]  /*18c0*/  IMAD.U32 R10, RZ, RZ, UR6 ;  /* 0x00000006ff0a7e24 */ /* 0x000fe4000f8e00ff */
[----:B------:R-:W-:Y:S02]  /*18d0*/  IMAD.U32 R6, RZ, RZ, UR4 ;  /* 0x00000004ff067e24 */ /* 0x000fe4000f8e00ff */
[----:B------:R-:W-:-:S02]  /*18e0*/  IMAD.U32 R7, RZ, RZ, UR5 ;  /* 0x00000005ff077e24 */ /* 0x000fc4000f8e00ff */
[----:B------:R-:W-:Y:S02]  /*18f0*/  IMAD.U32 R11, RZ, RZ, UR7 ;  /* 0x00000007ff0b7e24 */ /* 0x000fe4000f8e00ff */
[----:B------:R-:W-:Y:S02]  /*1900*/  IMAD.MOV.U32 R8, RZ, RZ, 0x1e1 ;  /* 0x000001e1ff087424 */ /* 0x000fe400078e00ff */
[----:B0-----:R-:W-:Y:S02]  /*1910*/  IMAD.MOV.U32 R12, RZ, RZ, 0x1 ;  /* 0x00000001ff0c7424 */ /* 0x001fe400078e00ff */
[----:B-1----:R-:W-:-:S07]  /*1920*/  IMAD.MOV.U32 R13, RZ, RZ, RZ ;  /* 0x000000ffff0d7224 */ /* 0x002fce00078e00ff */
[----:B------:R-:W-:-:S07]  /*1930*/  LEPC R20, `(.L_x_21) ;  /* 0x000000001014794e */ /* 0x000fce0000000000 */
[----:B--2--5:R-:W-:Y:S05]  /*1940*/  CALL.ABS.NOINC R14 ;  /* 0x000000000e007343 */ /* 0x024fea0003c00000 */
.L_x_21:
[----:B-1----:R-:W-:-:S04]  /*1950*/  LOP3.LUT R0, R16, 0x1, RZ, 0xfc, !PT ;  /* 0x0000000110007812 */ /* 0x002fc800078efcff */
[----:B------:R-:W-:-:S13]  /*1960*/  ISETP.NE.AND P0, PT, R0, 0x3, PT ;  /* 0x000000030000780c */ /* 0x000fda0003f05270 */
[----:B------:R-:W-:Y:S05]  /*1970*/  @!P0 BRA `(.L_x_22) ;  /* 0x0000000000048947 */ /* 0x000fea0003800000 */
[----:B------:R-:W-:Y:S01]  /*1980*/  BPT.TRAP 0x1 ;  /* 0x000000040000795c */ /* 0x000fe20000300000 */
.L_x_22:
[----:B------:R-:W-:Y:S02]  /*1990*/  IMAD.U32 R3, RZ, RZ, UR36 ;  /* 0x00000024ff037e24 */ /* 0x000fe4000f8e00ff */
[----:B------:R-:W-:-:S03]  /*19a0*/  IMAD.U32 R0, RZ, RZ, UR37 ;  /* 0x00000025ff007e24 */ /* 0x000fc6000f8e00ff */
[----:B------:R-:W-:Y:S02]  /*19b0*/  LEA R3, R3, UR40, 0x3 ;  /* 0x0000002803037c11 */ /* 0x000fe4000f8e18ff */
[----:B------:R-:W-:-:S04]  /*19c0*/  SHF.L.U32 R0, R0, 0x1f, RZ ;  /* 0x0000001f00007819 */ /* 0x000fc800000006ff */
[----:B------:R1:W2:Y:S01]  /*19d0*/  SYNCS.PHASECHK.TRANS64.TRYWAIT P1, [R3+URZ], R0 ;  /* 0x00000000030075a7 */ /* 0x0002a2000802017f */
[----:B------:R-:W-:Y:S05]  /*19e0*/  @!P0 BRA `(.L_x_23) ;  /* 0x0000000000048947 */ /* 0x000fea0003800000 */
[----:B------:R-:W-:Y:S01]  /*19f0*/  BPT.TRAP 0x1 ;  /* 0x000000040000795c */ /* 0x000fe20000300000 */
.L_x_23:
[----:B--2---:R-:W-:Y:S05]  /*1a00*/  @P1 BRA `(.L_x_24) ;  /* 0x0000000000081947 */ /* 0x004fea0003800000 */
[----:B------:R-:W2:Y:S02]  /*1a10*/  SYNCS.PHASECHK.TRANS64.TRYWAIT P1, [R3+URZ], R0 ;  /* 0x00000000030075a7 */ /* 0x000ea4000802017f */
[----:B--2---:R-:W-:Y:S05]  /*1a20*/  @!P1 BRA `(.L_x_25) ;  /* 0x00000064009c9947 */ /* 0x004fea0003800000 */
.L_x_24:
[----:B------:R-:W-:Y:S05]  /*1a30*/  WARPSYNC.ALL ;  /* 0x0000000000007948 */ /* 0x000fea0003800000 */
[----:B------:R-:W-:Y:S01]  /*1a40*/  ULEA UR6, UR36, UR45, 0x9 ;  /* 0x0000002d24067291 */ /* 0x000fe2000f8e483f */
[----:B------:R-:W-:Y:S01]  /*1a50*/  WARPGROUP.ARRIVE ;  /* 0x00000000000079c5 */ /* 0x000fe20000000000 */
[----:B------:R-:W-:Y:S01]  /*1a60*/  UIMAD UR4, UR36, 0x380, UR44 ;  /* 0x00000380240478a4 */ /* 0x000fe2000f8e022c */
[----:B-12---:R-:W-:Y:S01]  /*1a70*/  IMAD.U32 R0, RZ, RZ, UR43 ;  /* 0x0000002bff007e24 */ /* 0x006fe2000f8e00ff */
[----:B------:R-:W-:Y:S01]  /*1a80*/  UMOV UR9, 0x40000040 ;  /* 0x4000004000097882 */ /* 0x000fe20000000000 */
[----:B------:R-:W-:Y:S01]  /*1a90*/  UMOV UR11, 0x40000040 ;  /* 0x40000040000b7882 */ /* 0x000fe20000000000 */
[----:B------:R-:W-:Y:S01]  /*1aa0*/  UIADD3 UR5, UR4, 0x80, URZ ;  /* 0x0000008004057890 */ /* 0x000fe2000fffe03f */
[----:B------:R-:W-:-:S02]  /*1ab0*/  UMOV UR8, UR6 ;  /* 0x0000000600087c82 */ /* 0x000fc40008000000 */
[----:B------:R-:W-:Y:S01]  /*1ac0*/  UMOV UR10, UR4 ;  /* 0x00000004000a7c82 */ /* 0x000fe20008000000 */
[----:B------:R-:W-:Y:S01]  /*1ad0*/  UIADD3 UR7, UR4, 0x100, URZ ;  /* 0x0000010004077890 */ /* 0x000fe2000fffe03f */
[----:B------:R-:W-:Y:S01]  /*1ae0*/  IGMMA.64x16x32.S8.S8 R72, gdesc[UR8], RZ, !UPT, gsb0 ;  /* 0x00600000084879f1 */ /* 0x000fe2000c0410ff */
[----:B------:R-:W-:Y:S01]  /*1af0*/  UMOV UR11, 0x40000040 ;  /* 0x40000040000b7882 */ /* 0x000fe20000000000 */
[----:B------:R-:W-:Y:S01]  /*1b00*/  UMOV UR10, UR5 ;  /* 0x00000005000a7c82 */ /* 0x000fe20008000000 */
[----:B------:R-:W-:Y:S01]  /*1b10*/  UIADD3 UR12, UR4, 0x180, URZ ;  /* 0x00000180040c7890 */ /* 0x000fe2000fffe03f */
[----:B------:R-:W-:Y:S01]  /*1b20*/  ISETP.GE.AND P1, PT, R0, 0x1, PT ;  /* 0x000000010000780c */ /* 0x000fe20003f26270 */
[----:B------:R-:W-:Y:S01]  /*1b30*/  UIADD3 UR5, UR4, 0x200, URZ ;  /* 0x0000020004057890 */ /* 0x000fe2000fffe03f */
[----:B------:R-:W-:Y:S02]  /*1b40*/  WARPGROUP.DEPBAR.LE gsb0, 0x0 ;  /* 0x00008000000079c5 */ /* 0x000fe40000010000 */
[----:B------:R-:W-:-:S06]  /*1b50*/  WARPGROUP.ARRIVE ;  /* 0x00000000000079c5 */ /* 0x000fcc0000000000 */
[----:B------:R-:W-:Y:S01]  /*1b60*/  IGMMA.64x16x32.S8.S8 R64, gdesc[UR8], RZ, !UPT, gsb0 ;  /* 0x00600000084079f1 */ /* 0x000fe2000c0410ff */
[----:B------:R-:W-:Y:S01]  /*1b70*/  UMOV UR10, UR7 ;  /* 0x00000007000a7c82 */ /* 0x000fe20008000000 */
[----:B------:R-:W-:Y:S01]  /*1b80*/  UMOV UR11, 0x40000040 ;  /* 0x40000040000b7882 */ /* 0x000fe20000000000 */
        /* <DEDUP_REMOVED lines=28> */
[----:B------:R-:W-:Y:S02]  /*1d50*/  UIADD3 UR8, UR6, 0x2, URZ ;  /* 0x0000000206087890 */ /* 0x000fe4000fffe03f */
[----:B------:R-:W-:Y:S01]  /*1d60*/  UIADD3 UR10, UR4, 0x2, URZ ;  /* 0x00000002040a7890 */ /* 0x000fe2000fffe03f */
[----:B------:R-:W-:Y:S01]  /*1d70*/  UMOV UR9, 0x40000040 ;  /* 0x4000004000097882 */ /* 0x000fe20000000000 */
[----:B------:R-:W-:Y:S01]  /*1d80*/  UMOV UR11, 0x40000040 ;  /* 0x40000040000b7882 */ /* 0x000fe20000000000 */
[----:B------:R-:W-:Y:S02]  /*1d90*/  WARPGROUP.DEPBAR.LE gsb0, 0x0 ;  /* 0x00008000000079c5 */ /* 0x000fe40000010000 */
[----:B------:R-:W-:-:S06]  /*1da0*/  WARPGROUP.ARRIVE ;  /* 0x00000000000079c5 */ /* 0x000fcc0000000000 */
[----:B------:R-:W-:Y:S01]  /*1db0*/  IGMMA.64x16x32.S8.S8 R72, gdesc[UR8], R72, gsb0 ;  /* 0x00600000084879f1 */ /* 0x000fe20008041048 */
[----:B------:R-:W-:Y:S01]  /*1dc0*/  UMOV UR10, UR5 ;  /* 0x00000005000a7c82 */ /* 0x000fe20008000000 */
[----:B------:R-:W-:Y:S01]  /*1dd0*/  UMOV UR11, 0x40000040 ;  /* 0x40000040000b7882 */ /* 0x000fe20000000000 */
[----:B------:R-:W-:Y:S01]  /*1de0*/  UIADD3 UR5, UR4, 0x202, URZ ;  /* 0x0000020204057890 */ /* 0x000fe2000fffe03f */
        /* <DEDUP_REMOVED lines=72> */
[----:B------:R-:W-:Y:S02]  /*2270*/  WARPGROUP.DEPBAR.LE gsb0, 0x0 ;  /* 0x00008000000079c5 */ /* 0x000fe40000010000 */
[----:B------:R-:W-:-:S06]  /*2280*/  WARPGROUP.ARRIVE ;  /* 0x00000000000079c5 */ /* 0x000fcc0000000000 */
[----:B------:R-:W-:Y:S01]  /*2290*/  IGMMA.64x16x32.S8.S8 R24, gdesc[UR8], R24, gsb0 ;  /* 0x00600000081879f1 */ /* 0x000fe20008041018 */
[----:B------:R-:W-:Y:S02]  /*22a0*/  UIADD3 UR8, UR6, 0x6, URZ ;  /* 0x0000000606087890 */ /* 0x000fe4000fffe03f */
[----:B------:R-:W-:Y:S01]  /*22b0*/  UIADD3 UR10, UR4, 0x6, URZ ;  /* 0x00000006040a7890 */ /* 0x000fe2000fffe03f */
[----:B------:R-:W-:Y:S01]  /*22c0*/  UMOV UR9, 0x40000040 ;  /* 0x4000004000097882 */ /* 0x000fe20000000000 */
        /* <DEDUP_REMOVED lines=13> */
[----:B------:R-:W-:Y:S02]  /*23a0*/  UIADD3 UR6, UR4, 0x286, URZ ;  /* 0x0000028604067890 */ /* 0x000fe4000fffe03f */
        /* <DEDUP_REMOVED lines=23> */
[----:B------:R-:W-:Y:S03]  /*2520*/  IGMMA.64x16x32.S8.S8 R24, gdesc[UR8], R24, gsb0 ;  /* 0x00600000081879f1 */ /* 0x000fe60008041018 */
[----:B------:R-:W-:Y:S02]  /*2530*/  WARPGROUP.DEPBAR.LE gsb0, 0x0 ;  /* 0x00008000000079c5 */ /* 0x000fe40000010000 */
[----:B------:R-:W-:Y:S05]  /*2540*/  @!P1 BRA `(.L_x_26) ;  /* 0x0000000c00549947 */ /* 0x000fea0003800000 */
[----:B------:R-:W-:Y:S01]  /*2550*/  UIADD3 UR8, UR36, 0x1, URZ ;  /* 0x0000000124087890 */ /* 0x000fe2000fffe03f */
[----:B------:R-:W-:Y:S02]  /*2560*/  IMAD.U32 R0, RZ, RZ, UR43 ;  /* 0x0000002bff007e24 */ /* 0x000fe4000f8e00ff */
[----:B------:R-:W-:Y:S01]  /*2570*/  IMAD.U32 R3, RZ, RZ, UR36 ;  /* 0x00000024ff037e24 */ /* 0x000fe2000f8e00ff */
[----:B------:R-:W-:-:S04]  /*2580*/  UISETP.NE.AND UP0, UPT, UR8, 0xa, UPT ;  /* 0x0000000a0800788c */ /* 0x000fc8000bf05270 */
[----:B------:R-:W-:Y:S02]  /*2590*/  USEL UR4, URZ, 0x1, UP0 ;  /* 0x000000013f047887 */ /* 0x000fe40008000000 */
[----:B------:R-:W-:Y:S02]  /*25a0*/  USEL UR8, UR8, URZ, UP0 ;  /* 0x0000003f08087287 */ /* 0x000fe40008000000 */
[----:B------:R-:W-:-:S06]  /*25b0*/  ULOP3.LUT UR4, UR37, UR4, URZ, 0x3c, !UPT ;  /* 0x0000000425047292 */ /* 0x000fcc000f8e3c3f */
[----:B------:R-:W-:-:S07]  /*25c0*/  IMAD.U32 R6, RZ, RZ, UR4 ;  /* 0x00000004ff067e24 */ /* 0x000fce000f8e00ff */
.L_x_33:
[----:B------:R-:W-:Y:S05]  /*25d0*/  @!P0 BRA `(.L_x_27) ;  /* 0x0000000000048947 */ /* 0x000fea0003800000 */
[----:B------:R-:W-:Y:S01]  /*25e0*/  BPT.TRAP 0x1 ;  /* 0x000000040000795c */ /* 0x000fe20000300000 */
.L_x_27:
[----:B------:R-:W-:Y:S01]  /*25f0*/  ULEA UR4, UR8, UR40, 0x3 ;  /* 0x0000002808047291 */ /* 0x000fe2000f8e183f */
[----:B------:R-:W-:-:S08]  /*2600*/  SHF.L.U32 R4, R6, 0x1f, RZ ;  /* 0x0000001f06047819 */ /* 0x000fd000000006ff */
[----:B------:R1:W2:Y:S01]  /*2610*/  SYNCS.PHASECHK.TRANS64.TRYWAIT P1, [UR4], R4 ;  /* 0x00000004ff0075a7 */ /* 0x0002a20008020144 */
[----:B------:R-:W-:Y:S05]  /*2620*/  @!P0 BRA `(.L_x_28) ;  /* 0x0000000000048947 */ /* 0x000fea0003800000 */
[----:B------:R-:W-:Y:S01]  /*2630*/  BPT.TRAP 0x1 ;  /* 0x000000040000795c */ /* 0x000fe20000300000 */
.L_x_28:
[----:B--2---:R-:W-:Y:S05]  /*2640*/  @P1 BRA `(.L_x_29) ;  /* 0x0000000000081947 */ /* 0x004fea0003800000 */
[----:B------:R-:W2:Y:S02]  /*2650*/  SYNCS.PHASECHK.TRANS64.TRYWAIT P1, [UR4], R4 ;  /* 0x00000004ff0075a7 */ /* 0x000ea40008020144 */
[----:B--2---:R-:W-:Y:S05]  /*2660*/  @!P1 BRA `(.L_x_30) ;  /* 0x0000005800a09947 */ /* 0x004fea0003800000 */
.L_x_29:
[----:B------:R-:W-:Y:S01]  /*2670*/  ULEA UR10, UR8, UR45, 0x9 ;  /* 0x0000002d080a7291 */ /* 0x000fe2000f8e483f */
[----:B------:R-:W-:Y:S01]  /*2680*/  WARPGROUP.ARRIVE ;  /* 0x00000000000079c5 */ /* 0x000fe20000000000 */
[----:B------:R-:W-:Y:S01]  /*2690*/  UIMAD UR9, UR8, 0x380, UR44 ;  /* 0x00000380080978a4 */ /* 0x000fe2000f8e022c */
[----:B------:R-:W-:Y:S01]  /*26a0*/  UMOV UR5, 0x40000040 ;  /* 0x4000004000057882 */ /* 0x000fe20000000000 */
[----:B------:R-:W-:Y:S02]  /*26b0*/  UMOV UR7, 0x40000040 ;  /* 0x4000004000077882 */ /* 0x000fe40000000000 */
[----:B------:R-:W-:Y:S01]  /*26c0*/  UIADD3 UR11, UR9, 0x80, URZ ;  /* 0x00000080090b7890 */ /* 0x000fe2000fffe03f */
[----:B------:R-:W-:Y:S02]  /*26d0*/  UMOV UR4, UR10 ;  /* 0x0000000a00047c82 */ /* 0x000fe40008000000 */
[----:B------:R-:W-:Y:S01]  /*26e0*/  UMOV UR6, UR9 ;  /* 0x0000000900067c82 */ /* 0x000fe20008000000 */
[----:B------:R-:W-:Y:S01]  /*26f0*/  UIADD3 UR12, UR9, 0x100, URZ ;  /* 0x00000100090c7890 */ /* 0x000fe2000fffe03f */
[----:B------:R-:W-:Y:S01]  /*2700*/  IGMMA.64x16x32.S8.S8 R72, gdesc[UR4], R72, gsb0 ;  /* 0x00600000044879f1 */ /* 0x000fe20008041048 */
[----:B------:R-:W-:Y:S01]  /*2710*/  UMOV UR7, 0x40000040 ;  /* 0x4000004000077882 */ /* 0x000fe20000000000 */
[----:B------:R-:W-:Y:S01]  /*2720*/  UMOV UR6, UR11 ;  /* 0x0000000b00067c82 */ /* 0x000fe20008000000 */
[----:B------:R-:W-:-:S02]  /*2730*/  UIADD3 UR13, UR9, 0x180, URZ ;  /* 0x00000180090d7890 */ /* 0x000fc4000fffe03f */
        /* <DEDUP_REMOVED lines=162> */
[----:B------:R-:W-:Y:S01]  /*3160*/  BPT.TRAP 0x1 ;  /* 0x000000040000795c */ /* 0x000fe20000300000 */
.L_x_31:
[----:B------:R-:W-:-:S13]  /*3170*/  ISETP.NE.AND P1, PT, R80, RZ, PT ;  /* 0x000000ff5000720c */ /* 0x000fda0003f25270 */
[----:B-12---:R-:W-:-:S05]  /*3180*/  @P1 LEA R4, R3, UR40, 0x3 ;  /* 0x0000002803041c11 */ /* 0x006fca000f8e18ff */
[----:B------:R-:W-:-:S05]  /*3190*/  @P1 VIADD R4, R4, 0x50 ;  /* 0x0000005004041836 */ /* 0x000fca0000000000 */
[----:B------:R-:W-:-:S04]  /*31a0*/  @P1 PRMT R4, R81, 0x654, R4 ;  /* 0x0000065451041816 */ /* 0x000fc80000000004 */
[----:B------:R1:W-:Y:S01]  /*31b0*/  @P1 SYNCS.ARRIVE.TRANS64.RED.A1T0 RZ, [R4+URZ], RZ ;  /* 0x000000ff04ff19a7 */ /* 0x0003e2000810043f */
[----:B------:R-:W-:-:S13]  /*31c0*/  ISETP.GT.U32.AND P1, PT, R16, 0x1, PT ;  /* 0x000000011000780c */ /* 0x000fda0003f24070 */
[----:B-1----:R-:W-:Y:S05]  /*31d0*/  @P1 BRA `(.L_x_32) ;  /* 0x0000000000041947 */ /* 0x002fea0003800000 */
[----:B------:R-:W-:Y:S01]  /*31e0*/  BPT.TRAP 0x1 ;  /* 0x000000040000795c */ /* 0x000fe20000300000 */
.L_x_32:
[----:B------:R-:W-:Y:S01]  /*31f0*/  UIADD3 UR8, UR8, 0x1, URZ ;  /* 0x0000000108087890 */ /* 0x000fe2000fffe03f */
[C---:B------:R-:W-:Y:S01]  /*3200*/  ISETP.GT.AND P2, PT, R0.reuse, 0x1, PT ;  /* 0x000000010000780c */ /* 0x040fe20003f44270 */
[----:B------:R-:W-:Y:S02]  /*3210*/  VIADD R3, R3, 0x1 ;  /* 0x0000000103037836 */ /* 0x000fe40000000000 */
[----:B------:R-:W-:Y:S01]  /*3220*/  UISETP.NE.AND UP0, UPT, UR8, 0xa, UPT ;  /* 0x0000000a0800788c */ /* 0x000fe2000bf05270 */
[----:B------:R-:W-:Y:S02]  /*3230*/  VIADD R0, R0, 0xffffffff ;  /* 0xffffffff00007836 */ /* 0x000fe40000000000 */
[C---:B------:R-:W-:Y:S01]  /*3240*/  ISETP.NE.AND P1, PT, R3.reuse, 0xa, PT ;  /* 0x0000000a0300780c */ /* 0x040fe20003f25270 */
[----:B------:R-:W-:Y:S02]  /*3250*/  USEL UR4, URZ, 0x1, UP0 ;  /* 0x000000013f047887 */ /* 0x000fe40008000000 */
[----:B------:R-:W-:Y:S01]  /*3260*/  USEL UR8, UR8, URZ, UP0 ;  /* 0x0000003f08087287 */ /* 0x000fe20008000000 */
[----:B------:R-:W-:-:S03]  /*3270*/  SEL R3, R3, RZ, P1 ;  /* 0x000000ff03037207 */ /* 0x000fc60000800000 */
[----:B------:R-:W-:Y:S01]  /*3280*/  LOP3.LUT R6, R6, UR4, RZ, 0x3c, !PT ;  /* 0x0000000406067c12 */ /* 0x000fe2000f8e3cff */
[----:B------:R-:W-:Y:S07]  /*3290*/  @P2 BRA `(.L_x_33) ;  /* 0xfffffff000cc2947 */ /* 0x000fee000383ffff */
.L_x_26:
[----:B------:R-:W1:Y:S01]  /*32a0*/  LDC R0, c[0x0][0x28c] ;  /* 0x0000a300ff007b82 */ /* 0x000e620000000800 */
[----:B------:R2:W-:Y:S01]  /*32b0*/  SYNCS.ARRIVE.TRANS64.A1T0 RZ, [R88+UR42], RZ ;  /* 0x000000ff58ff79a7 */ /* 0x0005e2000810002a */
[----:B-1----:R-:W-:-:S13]  /*32c0*/  ISETP.GE.AND P1, PT, R0, 0x1, PT ;  /* 0x000000010000780c */ /* 0x002fda0003f26270 */
[----:B--2---:R-:W-:Y:S05]  /*32d0*/  @!P1 BRA `(.L_x_34) ;  /* 0x0000000000449947 */ /* 0x004fea0003800000 */
[----:B------:R-:W-:Y:S05]  /*32e0*/  @!P0 BRA `(.L_x_35) ;  /* 0x0000000000048947 */ /* 0x000fea0003800000 */
[----:B------:R-:W-:Y:S01]  /*32f0*/  BPT.TRAP 0x1 ;  /* 0x000000040000795c */ /* 0x000fe20000300000 */
.L_x_35:
[----:B------:R-:W-:-:S13]  /*3300*/  ISETP.NE.AND P0, PT, R80, RZ, PT ;  /* 0x000000ff5000720c */ /* 0x000fda0003f05270 */
[----:B------:R-:W-:-:S05]  /*3310*/  VOTEU.ANY UP0, P0 ;  /* 0x00000000003f7886 */ /* 0x000fca0000000100 */
[----:B------:R-:W-:-:S06]  /*3320*/  @UP0 UIADD3 UR4, UR43, UR36, URZ ;  /* 0x000000242b040290 */ /* 0x000fcc000fffe03f */
[----:B------:R-:W-:Y:S02]  /*3330*/  IMAD.U32 R4, RZ, RZ, UR4 ;  /* 0x00000004ff047e24 */ /* 0x000fe4000f8e00ff */
[----:B------:R-:W-:Y:S02]  /*3340*/  IMAD.U32 R3, RZ, RZ, UR4 ;  /* 0x00000004ff037e24 */ /* 0x000fe4000f8e00ff */
[----:B------:R-:W-:-:S05]  /*3350*/  @P0 IMAD.WIDE.U32 R4, R4, -0x33333333, RZ ;  /* 0xcccccccd04040825 */ /* 0x000fca00078e00ff */
[----:B------:R-:W-:-:S05]  /*3360*/  @P0 SHF.R.U32.HI R0, RZ, 0x3, R5 ;  /* 0x00000003ff000819 */ /* 0x000fca0000011605 */
[----:B------:R-:W-:-:S05]  /*3370*/  @P0 IMAD R0, R0, -0xa, R3 ;  /* 0xfffffff600000824 */ /* 0x000fca00078e0203 */
[----:B------:R-:W-:-:S05]  /*3380*/  @P0 LEA R0, R0, UR40, 0x3 ;  /* 0x0000002800000c11 */ /* 0x000fca000f8e18ff */
[----:B------:R-:W-:-:S05]  /*3390*/  @P0 VIADD R0, R0, 0x50 ;  /* 0x0000005000000836 */ /* 0x000fca0000000000 */
[----:B------:R-:W-:-:S04]  /*33a0*/  @P0 PRMT R0, R81, 0x654, R0 ;  /* 0x0000065451000816 */ /* 0x000fc80000000000 */
[----:B------:R1:W-:Y:S01]  /*33b0*/  @P0 SYNCS.ARRIVE.TRANS64.RED.A1T0 RZ, [R0+URZ], RZ ;  /* 0x000000ff00ff09a7 */ /* 0x0003e2000810043f */
[----:B------:R-:W-:-:S13]  /*33c0*/  ISETP.GT.U32.AND P0, PT, R16, 0x1, PT ;  /* 0x000000011000780c */ /* 0x000fda0003f04070 */
[----:B-1----:R-:W-:Y:S05]  /*33d0*/  @P0 BRA `(.L_x_34) ;  /* 0x0000000000040947 */ /* 0x002fea0003800000 */
[----:B------:R-:W-:Y:S01]  /*33e0*/  BPT.TRAP 0x1 ;  /* 0x000000040000795c */ /* 0x000fe20000300000 */
.L_x_34:
[----:B------:R-:W-:Y:S01]  /*33f0*/  SHF.L.U32 R0, R93, 0x1f, RZ ;  /* 0x0000001f5d007819 */ /* 0x000fe200000006ff */
[----:B------:R-:W-:Y:S01]  /*3400*/  UIADD3 UR36, UR39, UR36, URZ ;  /* 0x0000002427247290 */ /* 0x000fe2000fffe03f */
[----:B------:R-:W1:Y:S01]  /*3410*/  LDC R7, c[0x0][0x288] ;  /* 0x0000a200ff077b82 */ /* 0x000e620000000800 */
[----:B------:R-:W-:Y:S01]  /*3420*/  UISETP.GE.U32.AND UP1, UPT, UR39, 0xa, UPT ;  /* 0x0000000a2700788c */ /* 0x000fe2000bf26070 */
[----:B------:R-:W-:Y:S01]  /*3430*/  IMAD.SHL.U32 R8, R86, 0x2, RZ ;  /* 0x0000000256087824 */ /* 0x000fe200078e00ff */
[----:B------:R-:W-:Y:S02]  /*3440*/  UISETP.GT.U32.AND UP0, UPT, UR36, 0x9, UPT ;  /* 0x000000092400788c */ /* 0x000fe4000bf04070 */
[----:B------:R-:W-:Y:S02]  /*3450*/  UIMAD.WIDE.U32 UR4, UR36, -0x33333333, URZ ;  /* 0xcccccccd240478a5 */ /* 0x000fe4000f8e003f */
[----:B------:R-:W-:Y:S01]  /*3460*/  UISETP.LT.U32.AND UP0, UPT, UR39, 0xa, UP0 ;  /* 0x0000000a2700788c */ /* 0x000fe20008701070 */
[----:B------:R-:W2:Y:S01]  /*3470*/  SYNCS.PHASECHK.TRANS64.TRYWAIT P0, [R87+UR41+0x10], R0 ;  /* 0x00001000570075a7 */ /* 0x000ea20008000169 */
[----:B------:R-:W-:Y:S01]  /*3480*/  USHF.R.U32.HI UR4, URZ, 0x3, UR5 ;  /* 0x000000033f047899 */ /* 0x000fe20008011605 */
[----:B------:R-:W-:Y:S01]  /*3490*/  SHF.R.S32.HI R9, RZ, 0x1f, R8 ;  /* 0x0000001fff097819 */ /* 0x000fe20000011408 */
[----:B------:R-:W-:-:S02]  /*34a0*/  USEL UR6, URZ, 0x1, !UP0 ;  /* 0x000000013f067887 */ /* 0x000fc4000c000000 */
[----:B------:R-:W-:Y:S02]  /*34b0*/  UIMAD UR36, UR4, -0xa, UR36 ;  /* 0xfffffff6042478a4 */ /* 0x000fe4000f8e0224 */
[----:B------:R-:W-:-:S04]  /*34c0*/  ULOP3.LUT UR37, UR37, UR6, URZ, 0x3c, !UPT ;  /* 0x0000000625257292 */ /* 0x000fc8000f8e3c3f */
[----:B------:R-:W-:Y:S01]  /*34d0*/  @UP1 ULOP3.LUT UR37, UR37, 0x1, UR4, 0x78, !UPT ;  /* 0x0000000125251892 */ /* 0x000fe2000f8e7804 */
[----:B-12---:R-:W-:Y:S11]  /*34e0*/  @!P0 BRA `(.L_x_36) ;  /* 0x0000004c00188947 */ /* 0x006ff60003800000 */
.L_x_184:
[----:B-1----:R-:W-:Y:S01]  /*34f0*/  IMAD.SHL.U32 R0, R19, 0x40, RZ ;  /* 0x0000004013007824 */ /* 0x002fe200078e00ff */
[----:B------:R-:W-:Y:S01]  /*3500*/  ULDC UR6, c[0x0][0x284] ;  /* 0x0000a10000067ab9 */ /* 0x000fe20000000800 */
[----:B------:R-:W-:Y:S01]  /*3510*/  IMAD R11, R22, 0x70, RZ ;  /* 0x00000070160b7824 */ /* 0x000fe200078e02ff */
[----:B------:R-:W-:Y:S01]  /*3520*/  SHF.R.S32.HI R21, RZ, 0x1f, R2 ;  /* 0x0000001fff157819 */ /* 0x000fe20000011402 */
[----:B------:R-:W-:Y:S01]  /*3530*/  ULDC.64 UR4, c[0x0][0x5d0] ;  /* 0x0001740000047ab9 */ /* 0x000fe20000000a00 */
[----:B------:R-:W-:Y:S01]  /*3540*/  ISETP.GE.AND P0, PT, R0, UR6, PT ;  /* 0x0000000600007c0c */ /* 0x000fe2000bf06270 */
[----:B------:R-:W-:Y:S01]  /*3550*/  IMAD.WIDE.U32 R4, R2, UR4, R8 ;  /* 0x0000000402047c25 */ /* 0x000fe2000f8e0008 */
[----:B------:R-:W-:Y:S02]  /*3560*/  SHF.R.S32.HI R20, RZ, 0x1f, R11 ;  /* 0x0000001fff147819 */ /* 0x000fe4000001140b */
[----:B------:R-:W-:Y:S01]  /*3570*/  ISETP.GE.OR P0, PT, R11, R7, P0 ;  /* 0x000000070b00720c */ /* 0x000fe20000706670 */
[----:B------:R-:W-:Y:S01]  /*3580*/  IMAD R3, R21, UR4, RZ ;  /* 0x0000000415037c24 */ /* 0x000fe2000f8e02ff */
[----:B------:R-:W-:-:S03]  /*3590*/  IADD3 R4, P1, R11, R4, RZ ;  /* 0x000000040b047210 */ /* 0x000fc60007f3e0ff */
[----:B------:R-:W-:-:S05]  /*35a0*/  IMAD R3, R2, UR5, R3 ;  /* 0x0000000502037c24 */ /* 0x000fca000f8e0203 */
[----:B------:R-:W-:-:S03]  /*35b0*/  IADD3.X R5, R20, R5, R3, P1, !PT ;  /* 0x0000000514057210 */ /* 0x000fc60000ffe403 */
[----:B------:R-:W-:Y:S05]  /*35c0*/  @P0 BRA `(.L_x_37) ;  /* 0x0000003000000947 */ /* 0x000fea0003800000 */
[----:B0-----:R-:W0:Y:S01]  /*35d0*/  LDC.64 R12, c[0x0][0x5c8] ;  /* 0x00017200ff0c7b82 */ /* 0x001e220000000a00 */
[----:B------:R-:W-:Y:S01]  /*35e0*/  IMAD.WIDE R14, R19, 0x40, R84 ;  /* 0x00000040130e7825 */ /* 0x000fe200078e0254 */
[----:B------:R-:W-:Y:S01]  /*35f0*/  ULDC.64 UR4, c[0x0][0x5c0] ;  /* 0x0001700000047ab9 */ /* 0x000fe20000000a00 */
[----:B------:R-:W-:Y:S02]  /*3600*/  BSSY B0, `(.L_x_37) ;  /* 0x00002fc000007945 */ /* 0x000fe40003800000 */
[----:B------:R-:W-:Y:S02]  /*3610*/  IMAD R10, R86, -0x2, R7 ;  /* 0xfffffffe560a7824 */ /* 0x000fe400078e0207 */
[----:B------:R-:W-:Y:S02]  /*3620*/  IMAD.IADD R0, R91, 0x1, -R0 ;  /* 0x000000015b007824 */ /* 0x000fe400078e0a00 */
[----:B------:R-:W-:Y:S02]  /*3630*/  IMAD.IADD R10, R10, 0x1, -R11 ;  /* 0x000000010a0a7824 */ /* 0x000fe400078e0a0b */
[----:B0-----:R-:W-:-:S02]  /*3640*/  IMAD R3, R15, R12, RZ ;  /* 0x0000000c0f037224 */ /* 0x001fc400078e02ff */
[----:B------:R-:W-:-:S04]  /*3650*/  IMAD.WIDE.U32 R4, R14, R12, R4 ;  /* 0x0000000c0e047225 */ /* 0x000fc800078e0004 */
[----:B------:R-:W-:Y:S01]  /*3660*/  IMAD R3, R14, R13, R3 ;  /* 0x0000000d0e037224 */ /* 0x000fe200078e0203 */
[----:B------:R-:W-:-:S03]  /*3670*/  IADD3 R4, P0, R4, UR4, RZ ;  /* 0x0000000404047c10 */ /* 0x000fc6000ff1e0ff */
[----:B------:R-:W-:Y:S01]  /*3680*/  IMAD.IADD R3, R5, 0x1, R3 ;  /* 0x0000000105037824 */ /* 0x000fe200078e0203 */
[----:B------:R-:W-:-:S04]  /*3690*/  LEA R6, P1, R12, R4, 0x3 ;  /* 0x000000040c067211 */ /* 0x000fc800078218ff */
[----:B------:R-:W-:Y:S02]  /*36a0*/  IADD3.X R5, R3, UR5, RZ, P0, !PT ;  /* 0x0000000503057c10 */ /* 0x000fe400087fe4ff */
[----:B-----5:R-:W-:Y:S02]  /*36b0*/  ISETP.NE.AND P0, PT, R83, RZ, PT ;  /* 0x000000ff5300720c */ /* 0x020fe40003f05270 */
[----:B------:R-:W-:-:S11]  /*36c0*/  LEA.HI.X R7, R12, R5, R13, 0x3, P1 ;  /* 0x000000050c077211 */ /* 0x000fd600008f1c0d */
[----:B------:R-:W-:Y:S05]  /*36d0*/  @!P0 BRA `(.L_x_38) ;  /* 0x0000002000a88947 */ /* 0x000fea0003800000 */
[----:B------:R-:W0:Y:S01]  /*36e0*/  LDC.64 R94, c[0x0][0x5b0] ;  /* 0x00016c00ff5e7b82 */ /* 0x000e220000000a00 */
[----:B------:R-:W-:Y:S01]  /*36f0*/  ULDC.64 UR4, c[0x0][0x5b8] ;  /* 0x00016e0000047ab9 */ /* 0x000fe20000000a00 */
[----:B------:R-:W-:Y:S01]  /*3700*/  ISETP.GE.AND P3, PT, R10, 0x1, PT ;  /* 0x000000010a00780c */ /* 0x000fe20003f66270 */
[----:B------:R-:W-:Y:S01]  /*3710*/  IMAD.WIDE.U32 R8, R2, UR4, R8 ;  /* 0x0000000402087c25 */ /* 0x000fe2000f8e0008 */
[----:B------:R-:W-:Y:S02]  /*3720*/  BSSY B1, `(.L_x_39) ;  /* 0x000000e000017945 */ /* 0x000fe40003800000 */
[----:B------:R-:W-:Y:S01]  /*3730*/  ISETP.LT.OR P1, PT, R0, 0x1, !P3 ;  /* 0x000000010000780c */ /* 0x000fe20005f21670 */
[----:B------:R-:W-:Y:S01]  /*3740*/  IMAD R3, R21, UR4, RZ ;  /* 0x0000000415037c24 */ /* 0x000fe2000f8e02ff */
[----:B------:R-:W1:Y:S01]  /*3750*/  LDC.64 R96, c[0x0][0x5a8] ;  /* 0x00016a00ff607b82 */ /* 0x000e620000000a00 */
[----:B------:R-:W-:Y:S02]  /*3760*/  IADD3 R12, P0, R11, R8, RZ ;  /* 0x000000080b0c7210 */ /* 0x000fe40007f1e0ff */
[----:B------:R-:W-:-:S05]  /*3770*/  IMAD R3, R2, UR5, R3 ;  /* 0x0000000502037c24 */ /* 0x000fca000f8e0203 */
[----:B------:R-:W-:Y:S01]  /*3780*/  IADD3.X R13, R20, R9, R3, P0, !PT ;  /* 0x00000009140d7210 */ /* 0x000fe200007fe403 */
[-C--:B0-----:R-:W-:Y:S02]  /*3790*/  IMAD R8, R15, R94.reuse, RZ ;  /* 0x0000005e0f087224 */ /* 0x081fe400078e02ff */
[----:B------:R-:W-:-:S04]  /*37a0*/  IMAD.WIDE.U32 R2, R14, R94, R12 ;  /* 0x0000005e0e027225 */ /* 0x000fc800078e000c */
[----:B------:R-:W-:Y:S01]  /*37b0*/  IMAD R19, R14, R95, R8 ;  /* 0x0000005f0e137224 */ /* 0x000fe200078e0208 */
[----:B-1----:R-:W-:-:S04]  /*37c0*/  IADD3 R2, P0, R2, R96, RZ ;  /* 0x0000006002027210 */ /* 0x002fc80007f1e0ff */
[----:B------:R-:W-:Y:S01]  /*37d0*/  IADD3.X R3, R97, R3, R19, P0, !PT ;  /* 0x0000000361037210 */ /* 0x000fe200007fe413 */
[----:B------:R-:W-:Y:S08]  /*37e0*/  @P1 BRA `(.L_x_40) ;  /* 0x0000000000041947 */ /* 0x000ff00003800000 */
[----:B------:R0:W5:Y:S02]  /*37f0*/  LDG.E.U8 R92, desc[UR46][R2.64] ;  /* 0x0000002e025c7981 */ /* 0x000164000c1e1100 */
.L_x_40:
[----:B------:R-:W-:Y:S05]  /*3800*/  BSYNC B1 ;  /* 0x0000000000017941 */ /* 0x000fea0003800000 */
.L_x_39:
[----:B-----5:R-:W-:Y:S01]  /*3810*/  LOP3.LUT R11, R92, 0xffff, RZ, 0xc0, !PT ;  /* 0x0000ffff5c0b7812 */ /* 0x020fe200078ec0ff */
[----:B------:R-:W-:Y:S01]  /*3820*/  IMAD.SHL.U32 R8, R94, 0x8, RZ ;  /* 0x000000085e087824 */ /* 0x000fe200078e00ff */
[----:B------:R-:W-:Y:S01]  /*3830*/  ISETP.GE.AND P2, PT, R10, 0x2, PT ;  /* 0x000000020a00780c */ /* 0x000fe20003f46270 */
[----:B------:R-:W-:Y:S01]  /*3840*/  BSSY B1, `(.L_x_41) ;  /* 0x000000e000017945 */ /* 0x000fe20003800000 */
[----:B------:R-:W-:Y:S02]  /*3850*/  PRMT R20, R11, 0x8880, RZ ;  /* 0x000088800b147816 */ /* 0x000fe400000000ff */
[----:B------:R-:W-:Y:S02]  /*3860*/  ISETP.LT.OR P0, PT, R0, 0x1, !P2 ;  /* 0x000000010000780c */ /* 0x000fe40005701670 */
[----:B------:R-:W-:Y:S01]  /*3870*/  SHF.L.U64.HI R9, R94, 0x3, R95 ;  /* 0x000000035e097819 */ /* 0x000fe2000001025f */
[----:B------:R-:W-:-:S04]  /*3880*/  IMAD R11, R20, R83, RZ ;  /* 0x00000053140b7224 */ /* 0x000fc800078e02ff */
[----:B------:R-:W-:Y:S02]  /*3890*/  @!P1 IMAD R15, R72, R82, R11 ;  /* 0x00000052480f9224 */ /* 0x000fe400078e020b */
[----:B------:R-:W-:-:S03]  /*38a0*/  IMAD.WIDE.U32 R8, R14, R94, R8 ;  /* 0x0000005e0e087225 */ /* 0x000fc600078e0008 */
[----:B------:R1:W-:Y:S01]  /*38b0*/  @!P1 STG.E.U8 desc[UR46][R4.64], R15 ;  /* 0x0000000f04009986 */ /* 0x0003e2000c10112e */
[----:B------:R-:W-:Y:S01]  /*38c0*/  IMAD.IADD R19, R19, 0x1, R9 ;  /* 0x0000000113137824 */ /* 0x000fe200078e0209 */
[----:B------:R-:W-:Y:S01]  /*38d0*/  IADD3 R8, P4, P5, R12, R96, R8 ;  /* 0x000000600c087210 */ /* 0x000fe20007d9e008 */
[----:B------:R-:W-:-:S12]  /*38e0*/  @P0 BRA `(.L_x_42) ;  /* 0x00000000000c0947 */ /* 0x000fd80003800000 */
[----:B------:R-:W2:Y:S02]  /*38f0*/  LDG.E.U8 R92, desc[UR46][R2.64+0x1] ;  /* 0x0000012e025c7981 */ /* 0x000ea4000c1e1100 */
[----:B--2---:R-:W-:-:S05]  /*3900*/  PRMT R14, R92, 0x8880, RZ ;  /* 0x000088805c0e7816 */ /* 0x004fca00000000ff */
[----:B------:R-:W-:-:S07]  /*3910*/  IMAD R11, R14, R83, RZ ;  /* 0x000000530e0b7224 */ /* 0x000fce00078e02ff */
.L_x_42:
[----:B------:R-:W-:Y:S05]  /*3920*/  BSYNC B1 ;  /* 0x0000000000017941 */ /* 0x000fea0003800000 */
.L_x_41:
[----:B------:R-:W-:Y:S01]  /*3930*/  ISETP.LT.OR P3, PT, R0, 0x9, !P3 ;  /* 0x000000090000780c */ /* 0x000fe20005f61670 */
[----:B------:R-:W-:Y:S01]  /*3940*/  @!P0 IMAD R73, R73, R82, R11 ;  /* 0x0000005249498224 */ /* 0x000fe200078e020b */
[C---:B------:R-:W-:Y:S01]  /*3950*/  ISETP.GE.AND P1, PT, R10.reuse, 0x9, PT ;  /* 0x000000090a00780c */ /* 0x040fe20003f26270 */
[----:B------:R-:W-:Y:S01]  /*3960*/  BSSY B1, `(.L_x_43) ;  /* 0x000000b000017945 */ /* 0x000fe20003800000 */
[----:B------:R-:W-:Y:S02]  /*3970*/  IADD3.X R9, R13, R97, R19, P4, P5 ;  /* 0x000000610d097210 */ /* 0x000fe400027ea413 */
[----:B------:R2:W-:Y:S01]  /*3980*/  @!P0 STG.E.U8 desc[UR46][R4.64+0x1], R73 ;  /* 0x0000014904008986 */ /* 0x0005e2000c10112e */
[----:B------:R-:W-:Y:S02]  /*3990*/  ISETP.GE.AND P0, PT, R10, 0xa, PT ;  /* 0x0000000a0a00780c */ /* 0x000fe40003f06270 */
[C---:B------:R-:W-:Y:S02]  /*39a0*/  ISETP.LT.OR P2, PT, R0.reuse, 0x9, !P2 ;  /* 0x000000090000780c */ /* 0x040fe40005741670 */
[----:B------:R-:W-:-:S02]  /*39b0*/  ISETP.LT.OR P5, PT, R0, 0x1, !P1 ;  /* 0x000000010000780c */ /* 0x000fc40004fa1670 */
[----:B------:R-:W-:Y:S01]  /*39c0*/  ISETP.LT.OR P4, PT, R0, 0x1, !P0 ;  /* 0x000000010000780c */ /* 0x000fe20004781670 */
[----:B------:R-:W-:-:S12]  /*39d0*/  @P3 BRA `(.L_x_44) ;  /* 0x00000000000c3947 */ /* 0x000fd80003800000 */
[----:B------:R-:W3:Y:S02]  /*39e0*/  LDG.E.U8 R92, desc[UR46][R8.64] ;  /* 0x0000002e085c7981 */ /* 0x000ee4000c1e1100 */
[----:B---3--:R-:W-:-:S05]  /*39f0*/  PRMT R12, R92, 0x8880, RZ ;  /* 0x000088805c0c7816 */ /* 0x008fca00000000ff */
[----:B------:R-:W-:-:S07]  /*3a00*/  IMAD R11, R12, R83, RZ ;  /* 0x000000530c0b7224 */ /* 0x000fce00078e02ff */
.L_x_44:
[----:B------:R-:W-:Y:S05]  /*3a10*/  BSYNC B1 ;  /* 0x0000000000017941 */ /* 0x000fea0003800000 */
.L_x_43:
[----:B------:R-:W-:Y:S01]  /*3a20*/  @!P3 IMAD R13, R74, R82, R11 ;  /* 0x000000524a0db224 */ /* 0x000fe200078e020b */
[----:B------:R-:W-:Y:S04]  /*3a30*/  BSSY B1, `(.L_x_45) ;  /* 0x0000006000017945 */ /* 0x000fe80003800000 */
[----:B------:R3:W-:Y:S01]  /*3a40*/  @!P3 STG.E.U8 desc[UR46][R6.64], R13 ;  /* 0x0000000d0600b986 */ /* 0x0007e2000c10112e */
[----:B------:R-:W-:Y:S05]  /*3a50*/  @P2 BRA `(.L_x_46) ;  /* 0x00000000000c2947 */ /* 0x000fea0003800000 */
[----:B------:R-:W4:Y:S02]  /*3a60*/  LDG.E.U8 R92, desc[UR46][R8.64+0x1] ;  /* 0x0000012e085c7981 */ /* 0x000f24000c1e1100 */
[----:B----4-:R-:W-:-:S05]  /*3a70*/  PRMT R12, R92, 0x8880, RZ ;  /* 0x000088805c0c7816 */ /* 0x010fca00000000ff */
[----:B------:R-:W-:-:S07]  /*3a80*/  IMAD R11, R12, R83, RZ ;  /* 0x000000530c0b7224 */ /* 0x000fce00078e02ff */
.L_x_46:
[----:B------:R-:W-:Y:S05]  /*3a90*/  BSYNC B1 ;  /* 0x0000000000017941 */ /* 0x000fea0003800000 */
.L_x_45:
[----:B------:R-:W-:Y:S01]  /*3aa0*/  @!P2 IMAD R75, R75, R82, R11 ;  /* 0x000000524b4ba224 */ /* 0x000fe200078e020b */
[----:B------:R-:W-:Y:S04]  /*3ab0*/  BSSY B1, `(.L_x_47) ;  /* 0x0000006000017945 */ /* 0x000fe80003800000 */
[----:B------:R4:W-:Y:S01]  /*3ac0*/  @!P2 STG.E.U8 desc[UR46][R6.64+0x1], R75 ;  /* 0x0000014b0600a986 */ /* 0x0009e2000c10112e */
[----:B------:R-:W-:Y:S05]  /*3ad0*/  @P5 BRA `(.L_x_48) ;  /* 0x00000000000c5947 */ /* 0x000fea0003800000 */
[----:B------:R-:W5:Y:S02]  /*3ae0*/  LDG.E.U8 R92, desc[UR46][R2.64+0x8] ;  /* 0x0000082e025c7981 */ /* 0x000f64000c1e1100 */
[----:B-----5:R-:W-:-:S05]  /*3af0*/  PRMT R12, R92, 0x8880, RZ ;  /* 0x000088805c0c7816 */ /* 0x020fca00000000ff */
[----:B------:R-:W-:-:S07]  /*3b00*/  IMAD R11, R12, R83, RZ ;  /* 0x000000530c0b7224 */ /* 0x000fce00078e02ff */
.L_x_48:
[----:B------:R-:W-:Y:S05]  /*3b10*/  BSYNC B1 ;  /* 0x0000000000017941 */ /* 0x000fea0003800000 */
.L_x_47:
[----:B---3--:R-:W-:Y:S01]  /*3b20*/  @!P5 IMAD R13, R76, R82, R11 ;  /* 0x000000524c0dd224 */ /* 0x008fe200078e020b */
[----:B------:R-:W-:Y:S04]  /*3b30*/  BSSY B1, `(.L_x_49) ;  /* 0x0000006000017945 */ /* 0x000fe80003800000 */
[----:B------:R3:W-:Y:S01]  /*3b40*/  @!P5 STG.E.U8 desc[UR46][R4.64+0x8], R13 ;  /* 0x0000080d0400d986 */ /* 0x0007e2000c10112e */
[----:B------:R-:W-:Y:S05]  /*3b50*/  @P4 BRA `(.L_x_50) ;  /* 0x00000000000c4947 */ /* 0x000fea0003800000 */
[----:B------:R-:W5:Y:S02]  /*3b60*/  LDG.E.U8 R92, desc[UR46][R2.64+0x9] ;  /* 0x0000092e025c7981 */ /* 0x000f64000c1e1100 */
[----:B-----5:R-:W-:-:S05]  /*3b70*/  PRMT R12, R92, 0x8880, RZ ;  /* 0x000088805c0c7816 */ /* 0x020fca00000000ff */
[----:B------:R-:W-:-:S07]  /*3b80*/  IMAD R11, R12, R83, RZ ;  /* 0x000000530c0b7224 */ /* 0x000fce00078e02ff */
.L_x_50:
[----:B------:R-:W-:Y:S05]  /*3b90*/  BSYNC B1 ;  /* 0x0000000000017941 */ /* 0x000fea0003800000 */
.L_x_49:
[----:B------:R-:W-:Y:S01]  /*3ba0*/  ISETP.LT.OR P1, PT, R0, 0x9, !P1 ;  /* 0x000000090000780c */ /* 0x000fe20004f21670 */
[----:B------:R-:W-:Y:S01]  /*3bb0*/  @!P4 IMAD R77, R77, R82, R11 ;  /* 0x000000524d4dc224 */ /* 0x000fe200078e020b */
[C---:B------:R-:W-:Y:S01]  /*3bc0*/  ISETP.GE.AND P3, PT, R10.reuse, 0x11, PT ;  /* 0x000000110a00780c */ /* 0x040fe20003f66270 */
[----:B------:R-:W-:Y:S01]  /*3bd0*/  BSSY B1, `(.L_x_51) ;  /* 0x000000a000017945 */ /* 0x000fe20003800000 */
[----:B------:R-:W-:Y:S02]  /*3be0*/  ISETP.GE.AND P2, PT, R10, 0x12, PT ;  /* 0x000000120a00780c */ /* 0x000fe40003f46270 */
[----:B------:R0:W-:Y:S01]  /*3bf0*/  @!P4 STG.E.U8 desc[UR46][R4.64+0x9], R77 ;  /* 0x0000094d0400c986 */ /* 0x0001e2000c10112e */
[C---:B------:R-:W-:Y:S02]  /*3c00*/  ISETP.LT.OR P0, PT, R0.reuse, 0x9, !P0 ;  /* 0x000000090000780c */ /* 0x040fe40004701670 */
[C---:B------:R-:W-:Y:S02]  /*3c10*/  ISETP.LT.OR P5, PT, R0.reuse, 0x1, !P3 ;  /* 0x000000010000780c */ /* 0x040fe40005fa1670 */
[----:B------:R-:W-:-:S02]  /*3c20*/  ISETP.LT.OR P4, PT, R0, 0x1, !P2 ;  /* 0x000000010000780c */ /* 0x000fc40005781670 */
[----:B------:R-:W-:Y:S11]  /*3c30*/  @P1 BRA `(.L_x_52) ;  /* 0x00000000000c1947 */ /* 0x000ff60003800000 */
[----:B------:R-:W5:Y:S02]  /*3c40*/  LDG.E.U8 R92, desc[UR46][R8.64+0x8] ;  /* 0x0000082e085c7981 */ /* 0x000f64000c1e1100 */
[----:B-----5:R-:W-:-:S05]  /*3c50*/  PRMT R12, R92, 0x8880, RZ ;  /* 0x000088805c0c7816 */ /* 0x020fca00000000ff */
[----:B------:R-:W-:-:S07]  /*3c60*/  IMAD R11, R12, R83, RZ ;  /* 0x000000530c0b7224 */ /* 0x000fce00078e02ff */
.L_x_52:
[----:B------:R-:W-:Y:S05]  /*3c70*/  BSYNC B1 ;  /* 0x0000000000017941 */ /* 0x000fea0003800000 */
.L_x_51:
[----:B---3--:R-:W-:Y:S01]  /*3c80*/  @!P1 IMAD R13, R78, R82, R11 ;  /* 0x000000524e0d9224 */ /* 0x008fe200078e020b */
[----:B------:R-:W-:Y:S04]  /*3c90*/  BSSY B1, `(.L_x_53) ;  /* 0x0000006000017945 */ /* 0x000fe80003800000 */
[----:B------:R3:W-:Y:S01]  /*3ca0*/  @!P1 STG.E.U8 desc[UR46][R6.64+0x8], R13 ;  /* 0x0000080d06009986 */ /* 0x0007e2000c10112e */
[----:B------:R-:W-:Y:S05]  /*3cb0*/  @P0 BRA `(.L_x_54) ;  /* 0x00000000000c0947 */ /* 0x000fea0003800000 */
[----:B------:R-:W5:Y:S02]  /*3cc0*/  LDG.E.U8 R92, desc[UR46][R8.64+0x9] ;  /* 0x0000092e085c7981 */ /* 0x000f64000c1e1100 */
[----:B-----5:R-:W-:-:S05]  /*3cd0*/  PRMT R12, R92, 0x8880, RZ ;  /* 0x000088805c0c7816 */ /* 0x020fca00000000ff */
[----:B------:R-:W-:-:S07]  /*3ce0*/  IMAD R11, R12, R83, RZ ;  /* 0x000000530c0b7224 */ /* 0x000fce00078e02ff */
.L_x_54:
[----:B------:R-:W-:Y:S05]  /*3cf0*/  BSYNC B1 ;  /* 0x0000000000017941 */ /* 0x000fea0003800000 */
.L_x_53:
[----:B------:R-:W-:Y:S01]  /*3d00*/  @!P0 IMAD R79, R79, R82, R11 ;  /* 0x000000524f4f8224 */ /* 0x000fe200078e020b */
[----:B------:R-:W-:Y:S04]  /*3d10*/  BSSY B1, `(.L_x_55) ;  /* 0x0000006000017945 */ /* 0x000fe80003800000 */
[----:B------:R0:W-:Y:S01]  /*3d20*/  @!P0 STG.E.U8 desc[UR46][R6.64+0x9], R79 ;  /* 0x0000094f06008986 */ /* 0x0001e2000c10112e */
[----:B------:R-:W-:Y:S05]  /*3d30*/  @P5 BRA `(.L_x_56) ;  /* 0x00000000000c5947 */ /* 0x000fea0003800000 */
[----:B------:R-:W5:Y:S02]  /*3d40*/  LDG.E.U8 R92, desc[UR46][R2.64+0x10] ;  /* 0x0000102e025c7981 */ /* 0x000f64000c1e1100 */
[----:B-----5:R-:W-:-:S05]  /*3d50*/  PRMT R12, R92, 0x8880, RZ ;  /* 0x000088805c0c7816 */ /* 0x020fca00000000ff */
[----:B------:R-:W-:-:S07]  /*3d60*/  IMAD R11, R12, R83, RZ ;  /* 0x000000530c0b7224 */ /* 0x000fce00078e02ff */
.L_x_56:
[----:B------:R-:W-:Y:S05]  /*3d70*/  BSYNC B1 ;  /* 0x0000000000017941 */ /* 0x000fea0003800000 */
.L_x_55:
[----:B---3--:R-:W-:Y:S01]  /*3d80*/  @!P5 IMAD R13, R64, R82, R11 ;  /* 0x00000052400dd224 */ /* 0x008fe200078e020b */
[----:B------:R-:W-:Y:S04]  /*3d90*/  BSSY B1, `(.L_x_57) ;  /* 0x0000006000017945 */ /* 0x000fe80003800000 */
[----:B------:R3:W-:Y:S01]  /*3da0*/  @!P5 STG.E.U8 desc[UR46][R4.64+0x10], R13 ;  /* 0x0000100d0400d986 */ /* 0x0007e2000c10112e */
[----:B------:R-:W-:Y:S05]  /*3db0*/  @P4 BRA `(.L_x_58) ;  /* 0x00000000000c4947 */ /* 0x000fea0003800000 */
[----:B------:R-:W5:Y:S02]  /*3dc0*/  LDG.E.U8 R92, desc[UR46][R2.64+0x11] ;  /* 0x0000112e025c7981 */ /* 0x000f64000c1e1100 */
[----:B-----5:R-:W-:-:S05]  /*3dd0*/  PRMT R12, R92, 0x8880, RZ ;  /* 0x000088805c0c7816 */ /* 0x020fca00000000ff */
[----:B------:R-:W-:-:S07]  /*3de0*/  IMAD R11, R12, R83, RZ ;  /* 0x000000530c0b7224 */ /* 0x000fce00078e02ff */
.L_x_58:
[----:B------:R-:W-:Y:S05]  /*3df0*/  BSYNC B1 ;  /* 0x0000000000017941 */ /* 0x000fea0003800000 */
.L_x_57:
        /* <DEDUP_REMOVED lines=13> */
.L_x_60:
[----:B------:R-:W-:Y:S05]  /*3ed0*/  BSYNC B1 ;  /* 0x0000000000017941 */ /* 0x000fea0003800000 */
.L_x_59:
[----:B---3--:R-:W-:Y:S01]  /*3ee0*/  @!P3 IMAD R13, R66, R82, R11 ;  /* 0x00000052420db224 */ /* 0x008fe200078e020b */
[----:B------:R-:W-:Y:S04]  /*3ef0*/  BSSY B1, `(.L_x_61) ;  /* 0x0000006000017945 */ /* 0x000fe80003800000 */
[----:B------:R3:W-:Y:S01]  /*3f00*/  @!P3 STG.E.U8 desc[UR46][R6.64+0x10], R13 ;  /* 0x0000100d0600b986 */ /* 0x0007e2000c10112e */
[----:B------:R-:W-:Y:S05]  /*3f10*/  @P2 BRA `(.L_x_62) ;  /* 0x00000000000c2947 */ /* 0x000fea0003800000 */
[----:B------:R-:W5:Y:S02]  /*3f20*/  LDG.E.U8 R92, desc[UR46][R8.64+0x11] ;  /* 0x0000112e085c7981 */ /* 0x000f64000c1e1100 */
[----:B-----5:R-:W-:-:S05]  /*3f30*/  PRMT R12, R92, 0x8880, RZ ;  /* 0x000088805c0c7816 */ /* 0x020fca00000000ff */
[----:B------:R-:W-:-:S07]  /*3f40*/  IMAD R11, R12, R83, RZ ;  /* 0x000000530c0b7224 */ /* 0x000fce00078e02ff */
.L_x_62:
[----:B------:R-:W-:Y:S05]  /*3f50*/  BSYNC B1 ;  /* 0x0000000000017941 */ /* 0x000fea0003800000 */
.L_x_61:
[----:B------:R-:W-:Y:S01]  /*3f60*/  @!P2 IMAD R67, R67, R82, R11 ;  /* 0x000000524343a224 */ /* 0x000fe200078e020b */
[----:B------:R-:W-:Y:S04]  /*3f70*/  BSSY B1, `(.L_x_63) ;  /* 0x0000006000017945 */ /* 0x000fe80003800000 */
[----:B------:R0:W-:Y:S01]  /*3f80*/  @!P2 STG.E.U8 desc[UR46][R6.64+0x11], R67 ;  /* 0x000011430600a986 */ /* 0x0001e2000c10112e */
[----:B------:R-:W-:Y:S05]  /*3f90*/  @P5 BRA `(.L_x_64) ;  /* 0x00000000000c5947 */ /* 0x000fea0003800000 */
[----:B------:R-:W5:Y:S02]  /*3fa0*/  LDG.E.U8 R92, desc[UR46][R2.64+0x18] ;  /* 0x0000182e025c7981 */ /* 0x000f64000c1e1100 */
[----:B-----5:R-:W-:-:S05]  /*3fb0*/  PRMT R12, R92, 0x8880, RZ ;  /* 0x000088805c0c7816 */ /* 0x020fca00000000ff */
[----:B------:R-:W-:-:S07]  /*3fc0*/  IMAD R11, R12, R83, RZ ;  /* 0x000000530c0b7224 */ /* 0x000fce00078e02ff */
.L_x_64:
[----:B------:R-:W-:Y:S05]  /*3fd0*/  BSYNC B1 ;  /* 0x0000000000017941 */ /* 0x000fea0003800000 */
.L_x_63:
[----:B---3--:R-:W-:Y:S01]  /*3fe0*/  @!P5 IMAD R13, R68, R82, R11 ;  /* 0x00000052440dd224 */ /* 0x008fe200078e020b */
[----:B------:R-:W-:Y:S04]  /*3ff0*/  BSSY B1, `(.L_x_65) ;  /* 0x0000006000017945 */ /* 0x000fe80003800000 */
[----:B------:R3:W-:Y:S01]  /*4000*/  @!P5 STG.E.U8 desc[UR46][R4.64+0x18], R13 ;  /* 0x0000180d0400d986 */ /* 0x0007e2000c10112e */
[----:B------:R-:W-:Y:S05]  /*4010*/  @P4 BRA `(.L_x_66) ;  /* 0x00000000000c4947 */ /* 0x000fea0003800000 */
[----:B------:R-:W5:Y:S02]  /*4020*/  LDG.E.U8 R92, desc[UR46][R2.64+0x19] ;  /* 0x0000192e025c7981 */ /* 0x000f64000c1e1100 */
[----:B-----5:R-:W-:-:S05]  /*4030*/  PRMT R12, R92, 0x8880, RZ ;  /* 0x000088805c0c7816 */ /* 0x020fca00000000ff */
[----:B------:R-:W-:-:S07]  /*4040*/  IMAD R11, R12, R83, RZ ;  /* 0x000000530c0b7224 */ /* 0x000fce00078e02ff */
.L_x_66:
[----:B------:R-:W-:Y:S05]  /*4050*/  BSYNC B1 ;  /* 0x0000000000017941 */ /* 0x000fea0003800000 */
.L_x_65:
        /* <DEDUP_REMOVED lines=13> */
.L_x_68:
[----:B------:R-:W-:Y:S05]  /*4130*/  BSYNC B1 ;  /* 0x0000000000017941 */ /* 0x000fea0003800000 */
.L_x_67:
[----:B---3--:R-:W-:Y:S01]  /*4140*/  @!P1 IMAD R13, R70, R82, R11 ;  /* 0x00000052460d9224 */ /* 0x008fe200078e020b */
[----:B------:R-:W-:Y:S04]  /*4150*/  BSSY B1, `(.L_x_69) ;  /* 0x0000006000017945 */ /* 0x000fe80003800000 */
[----:B------:R3:W-:Y:S01]  /*4160*/  @!P1 STG.E.U8 desc[UR46][R6.64+0x18], R13 ;  /* 0x0000180d06009986 */ /* 0x0007e2000c10112e */
[----:B------:R-:W-:Y:S05]  /*4170*/  @P0 BRA `(.L_x_70) ;  /* 0x00000000000c0947 */ /* 0x000fea0003800000 */
[----:B------:R-:W5:Y:S02]  /*4180*/  LDG.E.U8 R92, desc[UR46][R8.64+0x19] ;  /* 0x0000192e085c7981 */ /* 0x000f64000c1e1100 */
[----:B-----5:R-:W-:-:S05]  /*4190*/  PRMT R12, R92, 0x8880, RZ ;  /* 0x000088805c0c7816 */ /* 0x020fca00000000ff */
[----:B------:R-:W-:-:S07]  /*41a0*/  IMAD R11, R12, R83, RZ ;  /* 0x000000530c0b7224 */ /* 0x000fce00078e02ff */
.L_x_70:
[----:B------:R-:W-:Y:S05]  /*41b0*/  BSYNC B1 ;  /* 0x0000000000017941 */ /* 0x000fea0003800000 */
.L_x_69:
[----:B------:R-:W-:Y:S01]  /*41c0*/  @!P0 IMAD R71, R71, R82, R11 ;  /* 0x0000005247478224 */ /* 0x000fe200078e020b */
[----:B------:R-:W-:Y:S04]  /*41d0*/  BSSY B1, `(.L_x_71) ;  /* 0x0000006000017945 */ /* 0x000fe80003800000 */
[----:B------:R0:W-:Y:S01]  /*41e0*/  @!P0 STG.E.U8 desc[UR46][R6.64+0x19], R71 ;  /* 0x0000194706008986 */ /* 0x0001e2000c10112e */
[----:B------:R-:W-:Y:S05]  /*41f0*/  @P5 BRA `(.L_x_72) ;  /* 0x00000000000c5947 */ /* 0x000fea0003800000 */
[----:B------:R-:W5:Y:S02]  /*4200*/  LDG.E.U8 R92, desc[UR46][R2.64+0x20] ;  /* 0x0000202e025c7981 */ /* 0x000f64000c1e1100 */
[----:B-----5:R-:W-:-:S05]  /*4210*/  PRMT R12, R92, 0x8880, RZ ;  /* 0x000088805c0c7816 */ /* 0x020fca00000000ff */
[----:B------:R-:W-:-:S07]  /*4220*/  IMAD R11, R12, R83, RZ ;  /* 0x000000530c0b7224 */ /* 0x000fce00078e02ff */
.L_x_72:
[----:B------:R-:W-:Y:S05]  /*4230*/  BSYNC B1 ;  /* 0x0000000000017941 */ /* 0x000fea0003800000 */
.L_x_71:
[----:B---3--:R-:W-:Y:S01]  /*4240*/  @!P5 IMAD R13, R56, R82, R11 ;  /* 0x00000052380dd224 */ /* 0x008fe200078e020b */
[----:B------:R-:W-:Y:S04]  /*4250*/  BSSY B1, `(.L_x_73) ;  /* 0x0000006000017945 */ /* 0x000fe80003800000 */
[----:B------:R3:W-:Y:S01]  /*4260*/  @!P5 STG.E.U8 desc[UR46][R4.64+0x20], R13 ;  /* 0x0000200d0400d986 */ /* 0x0007e2000c10112e */
[----:B------:R-:W-:Y:S05]  /*4270*/  @P4 BRA `(.L_x_74) ;  /* 0x00000000000c4947 */ /* 0x000fea0003800000 */
[----:B------:R-:W5:Y:S02]  /*4280*/  LDG.E.U8 R92, desc[UR46][R2.64+0x21] ;  /* 0x0000212e025c7981 */ /* 0x000f64000c1e1100 */
[----:B-----5:R-:W-:-:S05]  /*4290*/  PRMT R12, R92, 0x8880, RZ ;  /* 0x000088805c0c7816 */ /* 0x020fca00000000ff */
[----:B------:R-:W-:-:S07]  /*42a0*/  IMAD R11, R12, R83, RZ ;  /* 0x000000530c0b7224 */ /* 0x000fce00078e02ff */
.L_x_74:
[----:B------:R-:W-:Y:S05]  /*42b0*/  BSYNC B1 ;  /* 0x0000000000017941 */ /* 0x000fea0003800000 */
.L_x_73:
        /* <DEDUP_REMOVED lines=13> */
.L_x_76:
[----:B------:R-:W-:Y:S05]  /*4390*/  BSYNC B1 ;  /* 0x0000000000017941 */ /* 0x000fea0003800000 */
.L_x_75:
[----:B---3--:R-:W-:Y:S01]  /*43a0*/  @!P3 IMAD R13, R58, R82, R11 ;  /* 0x000000523a0db224 */ /* 0x008fe200078e020b */
[----:B------:R-:W-:Y:S04]  /*43b0*/  BSSY B1, `(.L_x_77) ;  /* 0x0000006000017945 */ /* 0x000fe80003800000 */
[----:B------:R3:W-:Y:S01]  /*43c0*/  @!P3 STG.E.U8 desc[UR46][R6.64+0x20], R13 ;  /* 0x0000200d0600b986 */ /* 0x0007e2000c10112e */
[----:B------:R-:W-:Y:S05]  /*43d0*/  @P2 BRA `(.L_x_78) ;  /* 0x00000000000c2947 */ /* 0x000fea0003800000 */
[----:B------:R-:W5:Y:S02]  /*43e0*/  LDG.E.U8 R92, desc[UR46][R8.64+0x21] ;  /* 0x0000212e085c7981 */ /* 0x000f64000c1e1100 */
[----:B-----5:R-:W-:-:S05]  /*43f0*/  PRMT R12, R92, 0x8880, RZ ;  /* 0x000088805c0c7816 */ /* 0x020fca00000000ff */
[----:B------:R-:W-:-:S07]  /*4400*/  IMAD R11, R12, R83, RZ ;  /* 0x000000530c0b7224 */ /* 0x000fce00078e02ff */
.L_x_78:
[----:B------:R-:W-:Y:S05]  /*4410*/  BSYNC B1 ;  /* 0x0000000000017941 */ /* 0x000fea0003800000 */
.L_x_77:
[----:B------:R-:W-:Y:S01]  /*4420*/  @!P2 IMAD R59, R59, R82, R11 ;  /* 0x000000523b3ba224 */ /* 0x000fe200078e020b */
[----:B------:R-:W-:Y:S04]  /*4430*/  BSSY B1, `(.L_x_79) ;  /* 0x0000006000017945 */ /* 0x000fe80003800000 */
[----:B------:R0:W-:Y:S01]  /*4440*/  @!P2 STG.E.U8 desc[UR46][R6.64+0x21], R59 ;  /* 0x0000213b0600a986 */ /* 0x0001e2000c10112e */
[----:B------:R-:W-:Y:S05]  /*4450*/  @P5 BRA `(.L_x_80) ;  /* 0x00000000000c5947 */ /* 0x000fea0003800000 */
[----:B------:R-:W5:Y:S02]  /*4460*/  LDG.E.U8 R92, desc[UR46][R2.64+0x28] ;  /* 0x0000282e025c7981 */ /* 0x000f64000c1e1100 */
[----:B-----5:R-:W-:-:S05]  /*4470*/  PRMT R12, R92, 0x8880, RZ ;  /* 0x000088805c0c7816 */ /* 0x020fca00000000ff */
[----:B------:R-:W-:-:S07]  /*4480*/  IMAD R11, R12, R83, RZ ;  /* 0x000000530c0b7224 */ /* 0x000fce00078e02ff */
.L_x_80:
[----:B------:R-:W-:Y:S05]  /*4490*/  BSYNC B1 ;  /* 0x0000000000017941 */ /* 0x000fea0003800000 */
.L_x_79:
[----:B---3--:R-:W-:Y:S01]  /*44a0*/  @!P5 IMAD R13, R60, R82, R11 ;  /* 0x000000523c0dd224 */ /* 0x008fe200078e020b */
[----:B------:R-:W-:Y:S04]  /*44b0*/  BSSY B1, `(.L_x_81) ;  /* 0x0000006000017945 */ /* 0x000fe80003800000 */
[----:B------:R3:W-:Y:S01]  /*44c0*/  @!P5 STG.E.U8 desc[UR46][R4.64+0x28], R13 ;  /* 0x0000280d0400d986 */ /* 0x0007e2000c10112e */
[----:B------:R-:W-:Y:S05]  /*44d0*/  @P4 BRA `(.L_x_82) ;  /* 0x00000000000c4947 */ /* 0x000fea0003800000 */
[----:B------:R-:W5:Y:S02]  /*44e0*/  LDG.E.U8 R92, desc[UR46][R2.64+0x29] ;  /* 0x0000292e025c7981 */ /* 0x000f64000c1e1100 */
[----:B-----5:R-:W-:-:S05]  /*44f0*/  PRMT R12, R92, 0x8880, RZ ;  /* 0x000088805c0c7816 */ /* 0x020fca00000000ff */
[----:B------:R-:W-:-:S07]  /*4500*/  IMAD R11, R12, R83, RZ ;  /* 0x000000530c0b7224 */ /* 0x000fce00078e02ff */
.L_x_82:
[----:B------:R-:W-:Y:S05]  /*4510*/  BSYNC B1 ;  /* 0x0000000000017941 */ /* 0x000fea0003800000 */
.L_x_81:
        /* <DEDUP_REMOVED lines=13> */
.L_x_84:
[----:B------:R-:W-:Y:S05]  /*45f0*/  BSYNC B1 ;  /* 0x0000000000017941 */ /* 0x000fea0003800000 */
.L_x_83:
[----:B---3--:R-:W-:Y:S01]  /*4600*/  @!P1 IMAD R13, R62, R82, R11 ;  /* 0x000000523e0d9224 */ /* 0x008fe200078e020b */
[----:B------:R-:W-:Y:S04]  /*4610*/  BSSY B1, `(.L_x_85) ;  /* 0x0000006000017945 */ /* 0x000fe80003800000 */
[----:B------:R3:W-:Y:S01]  /*4620*/  @!P1 STG.E.U8 desc[UR46][R6.64+0x28], R13 ;  /* 0x0000280d06009986 */ /* 0x0007e2000c10112e */
[----:B------:R-:W-:Y:S05]  /*4630*/  @P0 BRA `(.L_x_86) ;  /* 0x00000000000c0947 */ /* 0x000fea0003800000 */
[----:B------:R-:W5:Y:S02]  /*4640*/  LDG.E.U8 R92, desc[UR46][R8.64+0x29] ;  /* 0x0000292e085c7981 */ /* 0x000f64000c1e1100 */
[----:B-----5:R-:W-:-:S05]  /*4650*/  PRMT R12, R92, 0x8880, RZ ;  /* 0x000088805c0c7816 */ /* 0x020fca00000000ff */
[----:B------:R-:W-:-:S07]  /*4660*/  IMAD R11, R12, R83, RZ ;  /* 0x000000530c0b7224 */ /* 0x000fce00078e02ff */
.L_x_86:
[----:B------:R-:W-:Y:S05]  /*4670*/  BSYNC B1 ;  /* 0x0000000000017941 */ /* 0x000fea0003800000 */
.L_x_85:
[----:B------:R-:W-:Y:S01]  /*4680*/  @!P0 IMAD R63, R63, R82, R11 ;  /* 0x000000523f3f8224 */ /* 0x000fe200078e020b */
[----:B------:R-:W-:Y:S04]  /*4690*/  BSSY B1, `(.L_x_87) ;  /* 0x0000006000017945 */ /* 0x000fe80003800000 */
[----:B------:R0:W-:Y:S01]  /*46a0*/  @!P0 STG.E.U8 desc[UR46][R6.64+0x29], R63 ;  /* 0x0000293f06008986 */ /* 0x0001e2000c10112e */
[----:B------:R-:W-:Y:S05]  /*46b0*/  @P5 BRA `(.L_x_88) ;  /* 0x00000000000c5947 */ /* 0x000fea0003800000 */
[----:B------:R-:W5:Y:S02]  /*46c0*/  LDG.E.U8 R92, desc[UR46][R2.64+0x30] ;  /* 0x0000302e025c7981 */ /* 0x000f64000c1e1100 */
[----:B-----5:R-:W-:-:S05]  /*46d0*/  PRMT R12, R92, 0x8880, RZ ;  /* 0x000088805c0c7816 */ /* 0x020fca00000000ff */
[----:B------:R-:W-:-:S07]  /*46e0*/  IMAD R11, R12, R83, RZ ;  /* 0x000000530c0b7224 */ /* 0x000fce00078e02ff */
.L_x_88:
[----:B------:R-:W-:Y:S05]  /*46f0*/  BSYNC B1 ;  /* 0x0000000000017941 */ /* 0x000fea0003800000 */
.L_x_87:
[----:B---3--:R-:W-:Y:S01]  /*4700*/  @!P5 IMAD R13, R48, R82, R11 ;  /* 0x00000052300dd224 */ /* 0x008fe200078e020b */
[----:B------:R-:W-:Y:S04]  /*4710*/  BSSY B1, `(.L_x_89) ;  /* 0x0000006000017945 */ /* 0x000fe80003800000 */
[----:B------:R3:W-:Y:S01]  /*4720*/  @!P5 STG.E.U8 desc[UR46][R4.64+0x30], R13 ;  /* 0x0000300d0400d986 */ /* 0x0007e2000c10112e */
[----:B------:R-:W-:Y:S05]  /*4730*/  @P4 BRA `(.L_x_90) ;  /* 0x00000000000c4947 */ /* 0x000fea0003800000 */
[----:B------:R-:W5:Y:S02]  /*4740*/  LDG.E.U8 R92, desc[UR46][R2.64+0x31] ;  /* 0x0000312e025c7981 */ /* 0x000f64000c1e1100 */
[----:B-----5:R-:W-:-:S05]  /*4750*/  PRMT R12, R92, 0x8880, RZ ;  /* 0x000088805c0c7816 */ /* 0x020fca00000000ff */
[----:B------:R-:W-:-:S07]  /*4760*/  IMAD R11, R12, R83, RZ ;  /* 0x000000530c0b7224 */ /* 0x000fce00078e02ff */
.L_x_90:
[----:B------:R-:W-:Y:S05]  /*4770*/  BSYNC B1 ;  /* 0x0000000000017941 */ /* 0x000fea0003800000 */
.L_x_89:
        /* <DEDUP_REMOVED lines=13> */
.L_x_92:
[----:B------:R-:W-:Y:S05]  /*4850*/  BSYNC B1 ;  /* 0x0000000000017941 */ /* 0x000fea0003800000 */
.L_x_91:
[----:B---3--:R-:W-:Y:S01]  /*4860*/  @!P3 IMAD R13, R50, R82, R11 ;  /* 0x00000052320db224 */ /* 0x008fe200078e020b */
[----:B------:R-:W-:Y:S04]  /*4870*/  BSSY B1, `(.L_x_93) ;  /* 0x0000006000017945 */ /* 0x000fe80003800000 */
[----:B------:R3:W-:Y:S01]  /*4880*/  @!P3 STG.E.U8 desc[UR46][R6.64+0x30], R13 ;  /* 0x0000300d0600b986 */ /* 0x0007e2000c10112e */
[----:B------:R-:W-:Y:S05]  /*4890*/  @P2 BRA `(.L_x_94) ;  /* 0x00000000000c2947 */ /* 0x000fea0003800000 */
[----:B------:R-:W5:Y:S02]  /*48a0*/  LDG.E.U8 R92, desc[UR46][R8.64+0x31] ;  /* 0x0000312e085c7981 */ /* 0x000f64000c1e1100 */
[----:B-----5:R-:W-:-:S05]  /*48b0*/  PRMT R12, R92, 0x8880, RZ ;  /* 0x000088805c0c7816 */ /* 0x020fca00000000ff */
[----:B------:R-:W-:-:S07]  /*48c0*/  IMAD R11, R12, R83, RZ ;  /* 0x000000530c0b7224 */ /* 0x000fce00078e02ff */
.L_x_94:
[----:B------:R-:W-:Y:S05]  /*48d0*/  BSYNC B1 ;  /* 0x0000000000017941 */ /* 0x000fea0003800000 */
.L_x_93:
[----:B------:R-:W-:Y:S01]  /*48e0*/  @!P2 IMAD R51, R51, R82, R11 ;  /* 0x000000523333a224 */ /* 0x000fe200078e020b */
[----:B------:R-:W-:Y:S04]  /*48f0*/  BSSY B1, `(.L_x_95) ;  /* 0x0000006000017945 */ /* 0x000fe80003800000 */
[----:B------:R0:W-:Y:S01]  /*4900*/  @!P2 STG.E.U8 desc[UR46][R6.64+0x31], R51 ;  /* 0x000031330600a986 */ /* 0x0001e2000c10112e */
[----:B------:R-:W-:Y:S05]  /*4910*/  @P5 BRA `(.L_x_96) ;  /* 0x00000000000c5947 */ /* 0x000fea0003800000 */
[----:B------:R-:W5:Y:S02]  /*4920*/  LDG.E.U8 R92, desc[UR46][R2.64+0x38] ;  /* 0x0000382e025c7981 */ /* 0x000f64000c1e1100 */
[----:B-----5:R-:W-:-:S05]  /*4930*/  PRMT R12, R92, 0x8880, RZ ;  /* 0x000088805c0c7816 */ /* 0x020fca00000000ff */
[----:B------:R-:W-:-:S07]  /*4940*/  IMAD R11, R12, R83, RZ ;  /* 0x000000530c0b7224 */ /* 0x000fce00078e02ff */
.L_x_96:
[----:B------:R-:W-:Y:S05]  /*4950*/  BSYNC B1 ;  /* 0x0000000000017941 */ /* 0x000fea0003800000 */
.L_x_95:
[----:B---3--:R-:W-:Y:S01]  /*4960*/  @!P5 IMAD R13, R52, R82, R11 ;  /* 0x00000052340dd224 */ /* 0x008fe200078e020b */
[----:B------:R-:W-:Y:S04]  /*4970*/  BSSY B1, `(.L_x_97) ;  /* 0x0000006000017945 */ /* 0x000fe80003800000 */
[----:B------:R3:W-:Y:S01]  /*4980*/  @!P5 STG.E.U8 desc[UR46][R4.64+0x38], R13 ;  /* 0x0000380d0400d986 */ /* 0x0007e2000c10112e */
[----:B------:R-:W-:Y:S05]  /*4990*/  @P4 BRA `(.L_x_98) ;  /* 0x00000000000c4947 */ /* 0x000fea0003800000 */
[----:B------:R-:W5:Y:S02]  /*49a0*/  LDG.E.U8 R92, desc[UR46][R2.64+0x39] ;  /* 0x0000392e025c7981 */ /* 0x000f64000c1e1100 */
[----:B-----5:R-:W-:-:S05]  /*49b0*/  PRMT R12, R92, 0x8880, RZ ;  /* 0x000088805c0c7816 */ /* 0x020fca00000000ff */
[----:B------:R-:W-:-:S07]  /*49c0*/  IMAD R11, R12, R83, RZ ;  /* 0x000000530c0b7224 */ /* 0x000fce00078e02ff */
.L_x_98:
[----:B------:R-:W-:Y:S05]  /*49d0*/  BSYNC B1 ;  /* 0x0000000000017941 */ /* 0x000fea0003800000 */
.L_x_97:
        /* <DEDUP_REMOVED lines=13> */
.L_x_100:
[----:B------:R-:W-:Y:S05]  /*4ab0*/  BSYNC B1 ;  /* 0x0000000000017941 */ /* 0x000fea0003800000 */
.L_x_99:
[----:B---3--:R-:W-:Y:S01]  /*4ac0*/  @!P1 IMAD R13, R54, R82, R11 ;  /* 0x00000052360d9224 */ /* 0x008fe200078e020b */
[----:B------:R-:W-:Y:S04]  /*4ad0*/  BSSY B1, `(.L_x_101) ;  /* 0x0000006000017945 */ /* 0x000fe80003800000 */
[----:B------:R3:W-:Y:S01]  /*4ae0*/  @!P1 STG.E.U8 desc[UR46][R6.64+0x38], R13 ;  /* 0x0000380d06009986 */ /* 0x0007e2000c10112e */
[----:B------:R-:W-:Y:S05]  /*4af0*/  @P0 BRA `(.L_x_102) ;  /* 0x00000000000c0947 */ /* 0x000fea0003800000 */
[----:B------:R-:W5:Y:S02]  /*4b00*/  LDG.E.U8 R92, desc[UR46][R8.64+0x39] ;  /* 0x0000392e085c7981 */ /* 0x000f64000c1e1100 */
[----:B-----5:R-:W-:-:S05]  /*4b10*/  PRMT R12, R92, 0x8880, RZ ;  /* 0x000088805c0c7816 */ /* 0x020fca00000000ff */
[----:B------:R-:W-:-:S07]  /*4b20*/  IMAD R11, R12, R83, RZ ;  /* 0x000000530c0b7224 */ /* 0x000fce00078e02ff */
.L_x_102:
[----:B------:R-:W-:Y:S05]  /*4b30*/  BSYNC B1 ;  /* 0x0000000000017941 */ /* 0x000fea0003800000 */
.L_x_101:
[----:B------:R-:W-:Y:S01]  /*4b40*/  @!P0 IMAD R55, R55, R82, R11 ;  /* 0x0000005237378224 */ /* 0x000fe200078e020b */
[----:B------:R-:W-:Y:S04]  /*4b50*/  BSSY B1, `(.L_x_103) ;  /* 0x0000006000017945 */ /* 0x000fe80003800000 */
[----:B------:R0:W-:Y:S01]  /*4b60*/  @!P0 STG.E.U8 desc[UR46][R6.64+0x39], R55 ;  /* 0x0000393706008986 */ /* 0x0001e2000c10112e */
[----:B------:R-:W-:Y:S05]  /*4b70*/  @P5 BRA `(.L_x_104) ;  /* 0x00000000000c5947 */ /* 0x000fea0003800000 */
[----:B------:R-:W5:Y:S02]  /*4b80*/  LDG.E.U8 R92, desc[UR46][R2.64+0x40] ;  /* 0x0000402e025c7981 */ /* 0x000f64000c1e1100 */
[----:B-----5:R-:W-:-:S05]  /*4b90*/  PRMT R12, R92, 0x8880, RZ ;  /* 0x000088805c0c7816 */ /* 0x020fca00000000ff */
[----:B------:R-:W-:-:S07]  /*4ba0*/  IMAD R11, R12, R83, RZ ;  /* 0x000000530c0b7224 */ /* 0x000fce00078e02ff */
.L_x_104:
[----:B------:R-:W-:Y:S05]  /*4bb0*/  BSYNC B1 ;  /* 0x0000000000017941 */ /* 0x000fea0003800000 */
.L_x_103:
[----:B---3--:R-:W-:Y:S01]  /*4bc0*/  @!P5 IMAD R13, R40, R82, R11 ;  /* 0x00000052280dd224 */ /* 0x008fe200078e020b */
[----:B------:R-:W-:Y:S04]  /*4bd0*/  BSSY B1, `(.L_x_105) ;  /* 0x0000006000017945 */ /* 0x000fe80003800000 */
[----:B------:R3:W-:Y:S01]  /*4be0*/  @!P5 STG.E.U8 desc[UR46][R4.64+0x40], R13 ;  /* 0x0000400d0400d986 */ /* 0x0007e2000c10112e */
[----:B------:R-:W-:Y:S05]  /*4bf0*/  @P4 BRA `(.L_x_106) ;  /* 0x00000000000c4947 */ /* 0x000fea0003800000 */
[----:B------:R-:W5:Y:S02]  /*4c00*/  LDG.E.U8 R92, desc[UR46][R2.64+0x41] ;  /* 0x0000412e025c7981 */ /* 0x000f64000c1e1100 */
[----:B-----5:R-:W-:-:S05]  /*4c10*/  PRMT R12, R92, 0x8880, RZ ;  /* 0x000088805c0c7816 */ /* 0x020fca00000000ff */
[----:B------:R-:W-:-:S07]  /*4c20*/  IMAD R11, R12, R83, RZ ;  /* 0x000000530c0b7224 */ /* 0x000fce00078e02ff */
.L_x_106:
[----:B------:R-:W-:Y:S05]  /*4c30*/  BSYNC B1 ;  /* 0x0000000000017941 */ /* 0x000fea0003800000 */
.L_x_105:
        /* <DEDUP_REMOVED lines=13> */
.L_x_108:
[----:B------:R-:W-:Y:S05]  /*4d10*/  BSYNC B1 ;  /* 0x0000000000017941 */ /* 0x000fea0003800000 */
.L_x_107:
[----:B---3--:R-:W-:Y:S01]  /*4d20*/  @!P3 IMAD R13, R42, R82, R11 ;  /* 0x000000522a0db224 */ /* 0x008fe200078e020b */
[----:B------:R-:W-:Y:S04]  /*4d30*/  BSSY B1, `(.L_x_109) ;  /* 0x0000006000017945 */ /* 0x000fe80003800000 */
[----:B------:R3:W-:Y:S01]  /*4d40*/  @!P3 STG.E.U8 desc[UR46][R6.64+0x40], R13 ;  /* 0x0000400d0600b986 */ /* 0x0007e2000c10112e */
[----:B------:R-:W-:Y:S05]  /*4d50*/  @P2 BRA `(.L_x_110) ;  /* 0x00000000000c2947 */ /* 0x000fea0003800000 */
[----:B------:R-:W5:Y:S02]  /*4d60*/  LDG.E.U8 R92, desc[UR46][R8.64+0x41] ;  /* 0x0000412e085c7981 */ /* 0x000f64000c1e1100 */
[----:B-----5:R-:W-:-:S05]  /*4d70*/  PRMT R12, R92, 0x8880, RZ ;  /* 0x000088805c0c7816 */ /* 0x020fca00000000ff */
[----:B------:R-:W-:-:S07]  /*4d80*/  IMAD R11, R12, R83, RZ ;  /* 0x000000530c0b7224 */ /* 0x000fce00078e02ff */
.L_x_110:
[----:B------:R-:W-:Y:S05]  /*4d90*/  BSYNC B1 ;  /* 0x0000000000017941 */ /* 0x000fea0003800000 */
.L_x_109:
[----:B------:R-:W-:Y:S01]  /*4da0*/  @!P2 IMAD R43, R43, R82, R11 ;  /* 0x000000522b2ba224 */ /* 0x000fe200078e020b */
[----:B------:R-:W-:Y:S04]  /*4db0*/  BSSY B1, `(.L_x_111) ;  /* 0x0000006000017945 */ /* 0x000fe80003800000 */
[----:B------:R0:W-:Y:S01]  /*4dc0*/  @!P2 STG.E.U8 desc[UR46][R6.64+0x41], R43 ;  /* 0x0000412b0600a986 */ /* 0x0001e2000c10112e */
[----:B------:R-:W-:Y:S05]  /*4dd0*/  @P5 BRA `(.L_x_112) ;  /* 0x00000000000c5947 */ /* 0x000fea0003800000 */
[----:B------:R-:W5:Y:S02]  /*4de0*/  LDG.E.U8 R92, desc[UR46][R2.64+0x48] ;  /* 0x0000482e025c7981 */ /* 0x000f64000c1e1100 */
[----:B-----5:R-:W-:-:S05]  /*4df0*/  PRMT R12, R92, 0x8880, RZ ;  /* 0x000088805c0c7816 */ /* 0x020fca00000000ff */
[----:B------:R-:W-:-:S07]  /*4e00*/  IMAD R11, R12, R83, RZ ;  /* 0x000000530c0b7224 */ /* 0x000fce00078e02ff */
.L_x_112:
[----:B------:R-:W-:Y:S05]  /*4e10*/  BSYNC B1 ;  /* 0x0000000000017941 */ /* 0x000fea0003800000 */
.L_x_111:
[----:B---3--:R-:W-:Y:S01]  /*4e20*/  @!P5 IMAD R13, R44, R82, R11 ;  /* 0x000000522c0dd224 */ /* 0x008fe200078e020b */
[----:B------:R-:W-:Y:S04]  /*4e30*/  BSSY B1, `(.L_x_113) ;  /* 0x0000006000017945 */ /* 0x000fe80003800000 */
[----:B------:R3:W-:Y:S01]  /*4e40*/  @!P5 STG.E.U8 desc[UR46][R4.64+0x48], R13 ;  /* 0x0000480d0400d986 */ /* 0x0007e2000c10112e */
[----:B------:R-:W-:Y:S05]  /*4e50*/  @P4 BRA `(.L_x_114) ;  /* 0x00000000000c4947 */ /* 0x000fea0003800000 */
[----:B------:R-:W5:Y:S02]  /*4e60*/  LDG.E.U8 R92, desc[UR46][R2.64+0x49] ;  /* 0x0000492e025c7981 */ /* 0x000f64000c1e1100 */
[----:B-----5:R-:W-:-:S05]  /*4e70*/  PRMT R12, R92, 0x8880, RZ ;  /* 0x000088805c0c7816 */ /* 0x020fca00000000ff */
[----:B------:R-:W-:-:S07]  /*4e80*/  IMAD R11, R12, R83, RZ ;  /* 0x000000530c0b7224 */ /* 0x000fce00078e02ff */
.L_x_114:
[----:B------:R-:W-:Y:S05]  /*4e90*/  BSYNC B1 ;  /* 0x0000000000017941 */ /* 0x000fea0003800000 */
.L_x_113:
        /* <DEDUP_REMOVED lines=13> */
.L_x_116:
[----:B------:R-:W-:Y:S05]  /*4f70*/  BSYNC B1 ;  /* 0x0000000000017941 */ /* 0x000fea0003800000 */
.L_x_115:
[----:B---3--:R-:W-:Y:S01]  /*4f80*/  @!P1 IMAD R13, R46, R82, R11 ;  /* 0x000000522e0d9224 */ /* 0x008fe200078e020b */
[----:B------:R-:W-:Y:S04]  /*4f90*/  BSSY B1, `(.L_x_117) ;  /* 0x0000006000017945 */ /* 0x000fe80003800000 */
[----:B------:R3:W-:Y:S01]  /*4fa0*/  @!P1 STG.E.U8 desc[UR46][R6.64+0x48], R13 ;  /* 0x0000480d06009986 */ /* 0x0007e2000c10112e */
[----:B------:R-:W-:Y:S05]  /*4fb0*/  @P4 BRA `(.L_x_118) ;  /* 0x00000000000c4947 */ /* 0x000fea0003800000 */
[----:B------:R-:W5:Y:S02]  /*4fc0*/  LDG.E.U8 R92, desc[UR46][R8.64+0x49] ;  /* 0x0000492e085c7981 */ /* 0x000f64000c1e1100 */
[----:B-----5:R-:W-:-:S05]  /*4fd0*/  PRMT R12, R92, 0x8880, RZ ;  /* 0x000088805c0c7816 */ /* 0x020fca00000000ff */
[----:B------:R-:W-:-:S07]  /*4fe0*/  IMAD R11, R12, R83, RZ ;  /* 0x000000530c0b7224 */ /* 0x000fce00078e02ff */
.L_x_118:
[----:B------:R-:W-:Y:S05]  /*4ff0*/  BSYNC B1 ;  /* 0x0000000000017941 */ /* 0x000fea0003800000 */
.L_x_117:
[----:B------:R-:W-:Y:S01]  /*5000*/  @!P4 IMAD R47, R47, R82, R11 ;  /* 0x000000522f2fc224 */ /* 0x000fe200078e020b */
[----:B------:R-:W-:Y:S04]  /*5010*/  BSSY B1, `(.L_x_119) ;  /* 0x0000006000017945 */ /* 0x000fe80003800000 */
[----:B------:R0:W-:Y:S01]  /*5020*/  @!P4 STG.E.U8 desc[UR46][R6.64+0x49], R47 ;  /* 0x0000492f0600c986 */ /* 0x0001e2000c10112e */
[----:B------:R-:W-:Y:S05]  /*5030*/  @P5 BRA `(.L_x_120) ;  /* 0x00000000000c5947 */ /* 0x000fea0003800000 */
[----:B------:R-:W5:Y:S02]  /*5040*/  LDG.E.U8 R92, desc[UR46][R2.64+0x50] ;  /* 0x0000502e025c7981 */ /* 0x000f64000c1e1100 */
[----:B-----5:R-:W-:-:S05]  /*5050*/  PRMT R12, R92, 0x8880, RZ ;  /* 0x000088805c0c7816 */ /* 0x020fca00000000ff */
[----:B------:R-:W-:-:S07]  /*5060*/  IMAD R11, R12, R83, RZ ;  /* 0x000000530c0b7224 */ /* 0x000fce00078e02ff */
.L_x_120:
[----:B------:R-:W-:Y:S05]  /*5070*/  BSYNC B1 ;  /* 0x0000000000017941 */ /* 0x000fea0003800000 */
.L_x_119:
[----:B---3--:R-:W-:Y:S01]  /*5080*/  @!P5 IMAD R13, R32, R82, R11 ;  /* 0x00000052200dd224 */ /* 0x008fe200078e020b */
[----:B------:R-:W-:Y:S04]  /*5090*/  BSSY B1, `(.L_x_121) ;  /* 0x0000006000017945 */ /* 0x000fe80003800000 */
[----:B------:R3:W-:Y:S01]  /*50a0*/  @!P5 STG.E.U8 desc[UR46][R4.64+0x50], R13 ;  /* 0x0000500d0400d986 */ /* 0x0007e2000c10112e */
[----:B------:R-:W-:Y:S05]  /*50b0*/  @P0 BRA `(.L_x_122) ;  /* 0x00000000000c0947 */ /* 0x000fea0003800000 */
[----:B------:R-:W5:Y:S02]  /*50c0*/  LDG.E.U8 R92, desc[UR46][R2.64+0x51] ;  /* 0x0000512e025c7981 */ /* 0x000f64000c1e1100 */
[----:B-----5:R-:W-:-:S05]  /*50d0*/  PRMT R12, R92, 0x8880, RZ ;  /* 0x000088805c0c7816 */ /* 0x020fca00000000ff */
[----:B------:R-:W-:-:S07]  /*50e0*/  IMAD R11, R12, R83, RZ ;  /* 0x000000530c0b7224 */ /* 0x000fce00078e02ff */
.L_x_122:
[----:B------:R-:W-:Y:S05]  /*50f0*/  BSYNC B1 ;  /* 0x0000000000017941 */ /* 0x000fea0003800000 */
.L_x_121:
        /* <DEDUP_REMOVED lines=13> */
.L_x_124:
[----:B------:R-:W-:Y:S05]  /*51d0*/  BSYNC B1 ;  /* 0x0000000000017941 */ /* 0x000fea0003800000 */
.L_x_123:
[----:B---3--:R-:W-:Y:S01]  /*51e0*/  @!P3 IMAD R13, R34, R82, R11 ;  /* 0x00000052220db224 */ /* 0x008fe200078e020b */
[----:B------:R-:W-:Y:S04]  /*51f0*/  BSSY B1, `(.L_x_125) ;  /* 0x0000006000017945 */ /* 0x000fe80003800000 */
[----:B------:R3:W-:Y:S01]  /*5200*/  @!P3 STG.E.U8 desc[UR46][R6.64+0x50], R13 ;  /* 0x0000500d0600b986 */ /* 0x0007e2000c10112e */
[----:B------:R-:W-:Y:S05]  /*5210*/  @P2 BRA `(.L_x_126) ;  /* 0x00000000000c2947 */ /* 0x000fea0003800000 */
[----:B------:R-:W5:Y:S02]  /*5220*/  LDG.E.U8 R92, desc[UR46][R8.64+0x51] ;  /* 0x0000512e085c7981 */ /* 0x000f64000c1e1100 */
[----:B-----5:R-:W-:-:S05]  /*5230*/  PRMT R12, R92, 0x8880, RZ ;  /* 0x000088805c0c7816 */ /* 0x020fca00000000ff */
[----:B------:R-:W-:-:S07]  /*5240*/  IMAD R11, R12, R83, RZ ;  /* 0x000000530c0b7224 */ /* 0x000fce00078e02ff */
.L_x_126:
[----:B------:R-:W-:Y:S05]  /*5250*/  BSYNC B1 ;  /* 0x0000000000017941 */ /* 0x000fea0003800000 */
.L_x_125:
[----:B------:R-:W-:Y:S01]  /*5260*/  @!P2 IMAD R35, R35, R82, R11 ;  /* 0x000000522323a224 */ /* 0x000fe200078e020b */
[----:B------:R-:W-:Y:S04]  /*5270*/  BSSY B1, `(.L_x_127) ;  /* 0x0000006000017945 */ /* 0x000fe80003800000 */
[----:B------:R0:W-:Y:S01]  /*5280*/  @!P2 STG.E.U8 desc[UR46][R6.64+0x51], R35 ;  /* 0x000051230600a986 */ /* 0x0001e2000c10112e */
[----:B------:R-:W-:Y:S05]  /*5290*/  @P0 BRA `(.L_x_128) ;  /* 0x00000000000c0947 */ /* 0x000fea0003800000 */
[----:B------:R-:W5:Y:S02]  /*52a0*/  LDG.E.U8 R92, desc[UR46][R2.64+0x58] ;  /* 0x0000582e025c7981 */ /* 0x000f64000c1e1100 */
[----:B-----5:R-:W-:-:S05]  /*52b0*/  PRMT R12, R92, 0x8880, RZ ;  /* 0x000088805c0c7816 */ /* 0x020fca00000000ff */
[----:B------:R-:W-:-:S07]  /*52c0*/  IMAD R11, R12, R83, RZ ;  /* 0x000000530c0b7224 */ /* 0x000fce00078e02ff */
.L_x_128:
[----:B------:R-:W-:Y:S05]  /*52d0*/  BSYNC B1 ;  /* 0x0000000000017941 */ /* 0x000fea0003800000 */
.L_x_127:
[----:B---3--:R-:W-:Y:S01]  /*52e0*/  @!P0 IMAD R13, R36, R82, R11 ;  /* 0x00000052240d8224 */ /* 0x008fe200078e020b */
[----:B------:R-:W-:Y:S04]  /*52f0*/  BSSY B1, `(.L_x_129) ;  /* 0x0000006000017945 */ /* 0x000fe80003800000 */
[----:B------:R3:W-:Y:S01]  /*5300*/  @!P0 STG.E.U8 desc[UR46][R4.64+0x58], R13 ;  /* 0x0000580d04008986 */ /* 0x0007e2000c10112e */
[----:B------:R-:W-:Y:S05]  /*5310*/  @P5 BRA `(.L_x_130) ;  /* 0x00000000000c5947 */ /* 0x000fea0003800000 */
[----:B------:R-:W5:Y:S02]  /*5320*/  LDG.E.U8 R92, desc[UR46][R2.64+0x59] ;  /* 0x0000592e025c7981 */ /* 0x000f64000c1e1100 */
[----:B-----5:R-:W-:-:S05]  /*5330*/  PRMT R12, R92, 0x8880, RZ ;  /* 0x000088805c0c7816 */ /* 0x020fca00000000ff */
[----:B------:R-:W-:-:S07]  /*5340*/  IMAD R11, R12, R83, RZ ;  /* 0x000000530c0b7224 */ /* 0x000fce00078e02ff */
.L_x_130:
[----:B------:R-:W-:Y:S05]  /*5350*/  BSYNC B1 ;  /* 0x0000000000017941 */ /* 0x000fea0003800000 */
.L_x_129:
        /* <DEDUP_REMOVED lines=13> */
.L_x_132:
[----:B------:R-:W-:Y:S05]  /*5430*/  BSYNC B1 ;  /* 0x0000000000017941 */ /* 0x000fea0003800000 */
.L_x_131:
[----:B---3--:R-:W-:Y:S01]  /*5440*/  @!P4 IMAD R13, R38, R82, R11 ;  /* 0x00000052260dc224 */ /* 0x008fe200078e020b */
[----:B------:R-:W-:Y:S04]  /*5450*/  BSSY B1, `(.L_x_133) ;  /* 0x0000006000017945 */ /* 0x000fe80003800000 */
[----:B------:R3:W-:Y:S01]  /*5460*/  @!P4 STG.E.U8 desc[UR46][R6.64+0x58], R13 ;  /* 0x0000580d0600c986 */ /* 0x0007e2000c10112e */
[----:B------:R-:W-:Y:S05]  /*5470*/  @P1 BRA `(.L_x_134) ;  /* 0x00000000000c1947 */ /* 0x000fea0003800000 */
[----:B------:R-:W5:Y:S02]  /*5480*/  LDG.E.U8 R92, desc[UR46][R8.64+0x59] ;  /* 0x0000592e085c7981 */ /* 0x000f64000c1e1100 */
[----:B-----5:R-:W-:-:S05]  /*5490*/  PRMT R12, R92, 0x8880, RZ ;  /* 0x000088805c0c7816 */ /* 0x020fca00000000ff */
[----:B------:R-:W-:-:S07]  /*54a0*/  IMAD R11, R12, R83, RZ ;  /* 0x000000530c0b7224 */ /* 0x000fce00078e02ff */
.L_x_134:
[----:B------:R-:W-:Y:S05]  /*54b0*/  BSYNC B1 ;  /* 0x0000000000017941 */ /* 0x000fea0003800000 */
.L_x_133:
[----:B------:R-:W-:Y:S01]  /*54c0*/  @!P1 IMAD R39, R39, R82, R11 ;  /* 0x0000005227279224 */ /* 0x000fe200078e020b */
[----:B------:R-:W-:Y:S04]  /*54d0*/  BSSY B1, `(.L_x_135) ;  /* 0x0000006000017945 */ /* 0x000fe80003800000 */
[----:B------:R0:W-:Y:S01]  /*54e0*/  @!P1 STG.E.U8 desc[UR46][R6.64+0x59], R39 ;  /* 0x0000592706009986 */ /* 0x0001e2000c10112e */
[----:B------:R-:W-:Y:S05]  /*54f0*/  @P3 BRA `(.L_x_136) ;  /* 0x00000000000c3947 */ /* 0x000fea0003800000 */
[----:B------:R-:W5:Y:S02]  /*5500*/  LDG.E.U8 R92, desc[UR46][R2.64+0x60] ;  /* 0x0000602e025c7981 */ /* 0x000f64000c1e1100 */
[----:B-----5:R-:W-:-:S05]  /*5510*/  PRMT R12, R92, 0x8880, RZ ;  /* 0x000088805c0c7816 */ /* 0x020fca00000000ff */
[----:B------:R-:W-:-:S07]  /*5520*/  IMAD R11, R12, R83, RZ ;  /* 0x000000530c0b7224 */ /* 0x000fce00078e02ff */
.L_x_136:
[----:B------:R-:W-:Y:S05]  /*5530*/  BSYNC B1 ;  /* 0x0000000000017941 */ /* 0x000fea0003800000 */
.L_x_135:
[----:B---3--:R-:W-:Y:S01]  /*5540*/  @!P3 IMAD R13, R24, R82, R11 ;  /* 0x00000052180db224 */ /* 0x008fe200078e020b */
[----:B------:R-:W-:Y:S04]  /*5550*/  BSSY B1, `(.L_x_137) ;  /* 0x0000006000017945 */ /* 0x000fe80003800000 */
[----:B------:R3:W-:Y:S01]  /*5560*/  @!P3 STG.E.U8 desc[UR46][R4.64+0x60], R13 ;  /* 0x0000600d0400b986 */ /* 0x0007e2000c10112e */
[----:B------:R-:W-:Y:S05]  /*5570*/  @P5 BRA `(.L_x_138) ;  /* 0x00000000000c5947 */ /* 0x000fea0003800000 */
[----:B------:R-:W5:Y:S02]  /*5580*/  LDG.E.U8 R92, desc[UR46][R2.64+0x61] ;  /* 0x0000612e025c7981 */ /* 0x000f64000c1e1100 */
[----:B-----5:R-:W-:-:S05]  /*5590*/  PRMT R12, R92, 0x8880, RZ ;  /* 0x000088805c0c7816 */ /* 0x020fca00000000ff */
[----:B------:R-:W-:-:S07]  /*55a0*/  IMAD R11, R12, R83, RZ ;  /* 0x000000530c0b7224 */ /* 0x000fce00078e02ff */
.L_x_138:
[----:B------:R-:W-:Y:S05]  /*55b0*/  BSYNC B1 ;  /* 0x0000000000017941 */ /* 0x000fea0003800000 */
.L_x_137:
        /* <DEDUP_REMOVED lines=9> */
[----:B------:R-:W-:Y:S01]  /*5650*/  ISETP.LT.OR P3, PT, R0, 0x9, !P3 ;  /* 0x000000090000780c */ /* 0x000fe20005f61670 */
[----:B------:R-:W-:-:S12]  /*5660*/  @P2 BRA `(.L_x_140) ;  /* 0x00000000000c2947 */ /* 0x000fd80003800000 */
[----:B------:R-:W5:Y:S02]  /*5670*/  LDG.E.U8 R92, desc[UR46][R8.64+0x60] ;  /* 0x0000602e085c7981 */ /* 0x000f64000c1e1100 */
[----:B-----5:R-:W-:-:S05]  /*5680*/  PRMT R10, R92, 0x8880, RZ ;  /* 0x000088805c0a7816 */ /* 0x020fca00000000ff */
[----:B------:R-:W-:-:S07]  /*5690*/  IMAD R11, R10, R83, RZ ;  /* 0x000000530a0b7224 */ /* 0x000fce00078e02ff */
.L_x_140:
[----:B------:R-:W-:Y:S05]  /*56a0*/  BSYNC B1 ;  /* 0x0000000000017941 */ /* 0x000fea0003800000 */
.L_x_139:
[----:B---3--:R-:W-:Y:S01]  /*56b0*/  @!P2 IMAD R13, R26, R82, R11 ;  /* 0x000000521a0da224 */ /* 0x008fe200078e020b */
[----:B------:R-:W-:Y:S04]  /*56c0*/  BSSY B1, `(.L_x_141) ;  /* 0x0000006000017945 */ /* 0x000fe80003800000 */
[----:B------:R3:W-:Y:S01]  /*56d0*/  @!P2 STG.E.U8 desc[UR46][R6.64+0x60], R13 ;  /* 0x0000600d0600a986 */ /* 0x0007e2000c10112e */
[----:B------:R-:W-:Y:S05]  /*56e0*/  @P0 BRA `(.L_x_142) ;  /* 0x00000000000c0947 */ /* 0x000fea0003800000 */
[----:B------:R-:W5:Y:S02]  /*56f0*/  LDG.E.U8 R92, desc[UR46][R8.64+0x61] ;  /* 0x0000612e085c7981 */ /* 0x000f64000c1e1100 */
[----:B-----5:R-:W-:-:S05]  /*5700*/  PRMT R10, R92, 0x8880, RZ ;  /* 0x000088805c0a7816 */ /* 0x020fca00000000ff */
[----:B------:R-:W-:-:S07]  /*5710*/  IMAD R11, R10, R83, RZ ;  /* 0x000000530a0b7224 */ /* 0x000fce00078e02ff */
.L_x_142:
[----:B------:R-:W-:Y:S05]  /*5720*/  BSYNC B1 ;  /* 0x0000000000017941 */ /* 0x000fea0003800000 */
.L_x_141:
[----:B------:R-:W-:Y:S01]  /*5730*/  @!P0 IMAD R27, R27, R82, R11 ;  /* 0x000000521b1b8224 */ /* 0x000fe200078e020b */
[----:B------:R-:W-:Y:S04]  /*5740*/  BSSY B1, `(.L_x_143) ;  /* 0x0000006000017945 */ /* 0x000fe80003800000 */
[----:B------:R0:W-:Y:S01]  /*5750*/  @!P0 STG.E.U8 desc[UR46][R6.64+0x61], R27 ;  /* 0x0000611b06008986 */ /* 0x0001e2000c10112e */
[----:B------:R-:W-:Y:S05]  /*5760*/  @P5 BRA `(.L_x_144) ;  /* 0x00000000000c5947 */ /* 0x000fea0003800000 */
[----:B------:R-:W5:Y:S02]  /*5770*/  LDG.E.U8 R92, desc[UR46][R2.64+0x68] ;  /* 0x0000682e025c7981 */ /* 0x000f64000c1e1100 */
[----:B-----5:R-:W-:-:S05]  /*5780*/  PRMT R10, R92, 0x8880, RZ ;  /* 0x000088805c0a7816 */ /* 0x020fca00000000ff */
[----:B------:R-:W-:-:S07]  /*5790*/  IMAD R11, R10, R83, RZ ;  /* 0x000000530a0b7224 */ /* 0x000fce00078e02ff */
.L_x_144:
[----:B------:R-:W-:Y:S05]  /*57a0*/  BSYNC B1 ;  /* 0x0000000000017941 */ /* 0x000fea0003800000 */
.L_x_143:
[----:B---3--:R-:W-:Y:S01]  /*57b0*/  @!P5 IMAD R13, R28, R82, R11 ;  /* 0x000000521c0dd224 */ /* 0x008fe200078e020b */
[----:B------:R-:W-:Y:S04]  /*57c0*/  BSSY B1, `(.L_x_145) ;  /* 0x0000006000017945 */ /* 0x000fe80003800000 */
[----:B------:R3:W-:Y:S01]  /*57d0*/  @!P5 STG.E.U8 desc[UR46][R4.64+0x68], R13 ;  /* 0x0000680d0400d986 */ /* 0x0007e2000c10112e */
[----:B------:R-:W-:Y:S05]  /*57e0*/  @P4 BRA `(.L_x_146) ;  /* 0x00000000000c4947 */ /* 0x000fea0003800000 */
[----:B------:R-:W5:Y:S02]  /*57f0*/  LDG.E.U8 R92, desc[UR46][R2.64+0x69] ;  /* 0x0000692e025c7981 */ /* 0x000f64000c1e1100 */
[----:B-----5:R-:W-:-:S05]  /*5800*/  PRMT R10, R92, 0x8880, RZ ;  /* 0x000088805c0a7816 */ /* 0x020fca00000000ff */
[----:B------:R-:W-:-:S07]  /*5810*/  IMAD R11, R10, R83, RZ ;  /* 0x000000530a0b7224 */ /* 0x000fce00078e02ff */
.L_x_146:
[----:B------:R-:W-:Y:S05]  /*5820*/  BSYNC B1 ;  /* 0x0000000000017941 */ /* 0x000fea0003800000 */
.L_x_145:
[----:B------:R-:W-:Y:S01]  /*5830*/  @!P4 IMAD R29, R29, R82, R11 ;  /* 0x000000521d1dc224 */ /* 0x000fe200078e020b */
[----:B------:R-:W-:Y:S04]  /*5840*/  BSSY B1, `(.L_x_147) ;  /* 0x0000006000017945 */ /* 0x000fe80003800000 */
[----:B------:R0:W-:Y:S01]  /*5850*/  @!P4 STG.E.U8 desc[UR46][R4.64+0x69], R29 ;  /* 0x0000691d0400c986 */ /* 0x0001e2000c10112e */
[----:B------:R-:W-:Y:S05]  /*5860*/  @P3 BRA `(.L_x_148) ;  /* 0x00000000000c3947 */ /* 0x000fea0003800000 */
[----:B------:R-:W0:Y:S02]  /*5870*/  LDG.E.U8 R92, desc[UR46][R8.64+0x68] ;  /* 0x0000682e085c7981 */ /* 0x000e24000c1e1100 */
[----:B0-----:R-:W-:-:S05]  /*5880*/  PRMT R2, R92, 0x8880, RZ ;  /* 0x000088805c027816 */ /* 0x001fca00000000ff */
[----:B------:R-:W-:-:S07]  /*5890*/  IMAD R11, R2, R83, RZ ;  /* 0x00000053020b7224 */ /* 0x000fce00078e02ff */
.L_x_148:
[----:B------:R-:W-:Y:S05]  /*58a0*/  BSYNC B1 ;  /* 0x0000000000017941 */ /* 0x000fea0003800000 */
.L_x_147:
[----:B0-----:R-:W-:Y:S01]  /*58b0*/  @!P3 IMAD R3, R30, R82, R11 ;  /* 0x000000521e03b224 */ /* 0x001fe200078e020b */
[----:B------:R-:W-:Y:S01]  /*58c0*/  ISETP.LT.OR P1, PT, R0, 0x9, !P1 ;  /* 0x000000090000780c */ /* 0x000fe20004f21670 */
[----:B------:R-:W-:Y:S03]  /*58d0*/  BSSY B1, `(.L_x_149) ;  /* 0x0000006000017945 */ /* 0x000fe60003800000 */
[----:B------:R0:W-:Y:S09]  /*58e0*/  @!P3 STG.E.U8 desc[UR46][R6.64+0x68], R3 ;  /* 0x000068030600b986 */ /* 0x0001f2000c10112e */
[----:B------:R-:W-:Y:S05]  /*58f0*/  @P1 BRA `(.L_x_150) ;  /* 0x00000000000c1947 */ /* 0x000fea0003800000 */
[----:B------:R-:W5:Y:S02]  /*5900*/  LDG.E.U8 R92, desc[UR46][R8.64+0x69] ;  /* 0x0000692e085c7981 */ /* 0x000f64000c1e1100 */
[----:B-----5:R-:W-:-:S05]  /*5910*/  PRMT R0, R92, 0x8880, RZ ;  /* 0x000088805c007816 */ /* 0x020fca00000000ff */
[----:B------:R-:W-:-:S07]  /*5920*/  IMAD R11, R0, R83, RZ ;  /* 0x00000053000b7224 */ /* 0x000fce00078e02ff */
.L_x_150:
[----:B------:R-:W-:Y:S05]  /*5930*/  BSYNC B1 ;  /* 0x0000000000017941 */ /* 0x000fea0003800000 */
.L_x_149:
[----:B------:R-:W-:Y:S01]  /*5940*/  IMAD R11, R31, R82, R11 ;  /* 0x000000521f0b7224 */ /* 0x000fe200078e020b */
[----:B------:R-:W-:Y:S06]  /*5950*/  @P1 BRA `(.L_x_151) ;  /* 0x0000000c00181947 */ /* 0x000fec0003800000 */
[----:B------:R0:W-:Y:S01]  /*5960*/  STG.E.U8 desc[UR46][R6.64+0x69], R11 ;  /* 0x0000690b06007986 */ /* 0x0001e2000c10112e */
[----:B------:R-:W-:Y:S05]  /*5970*/  BRA `(.L_x_151) ;  /* 0x0000000c00107947 */ /* 0x000fea0003800000 */
.L_x_38:
[C---:B------:R-:W-:Y:S02]  /*5980*/  ISETP.GE.AND P1, PT, R10.reuse, 0x1, PT ;  /* 0x000000010a00780c */ /* 0x040fe40003f26270 */
[----:B------:R-:W-:Y:S02]  /*5990*/  ISETP.GE.AND P2, PT, R10, 0x2, PT ;  /* 0x000000020a00780c */ /* 0x000fe40003f46270 */
[C---:B------:R-:W-:Y:S02]  /*59a0*/  ISETP.LT.OR P4, PT, R0.reuse, 0x1, !P1 ;  /* 0x000000010000780c */ /* 0x040fe40004f81670 */
[C---:B------:R-:W-:Y:S02]  /*59b0*/  ISETP.LT.OR P5, PT, R0.reuse, 0x1, !P2 ;  /* 0x000000010000780c */ /* 0x040fe400057a1670 */
[C---:B------:R-:W-:Y:S02]  /*59c0*/  ISETP.LT.OR P1, PT, R0.reuse, 0x9, !P1 ;  /* 0x000000090000780c */ /* 0x040fe40004f21670 */
[----:B------:R-:W-:-:S02]  /*59d0*/  ISETP.LT.OR P2, PT, R0, 0x9, !P2 ;  /* 0x000000090000780c */ /* 0x000fc40005741670 */
[C---:B------:R-:W-:Y:S02]  /*59e0*/  ISETP.GE.AND P3, PT, R10.reuse, 0x9, PT ;  /* 0x000000090a00780c */ /* 0x040fe40003f66270 */
[----:B------:R-:W-:-:S03]  /*59f0*/  ISETP.GE.AND P0, PT, R10, 0xa, PT ;  /* 0x0000000a0a00780c */ /* 0x000fc60003f06270 */
[-C--:B------:R-:W-:Y:S02]  /*5a00*/  @!P4 IMAD R3, R72, R82.reuse, RZ ;  /* 0x000000524803c224 */ /* 0x080fe400078e02ff */
[-C--:B------:R-:W-:Y:S02]  /*5a10*/  @!P5 IMAD R73, R73, R82.reuse, RZ ;  /* 0x000000524949d224 */ /* 0x080fe400078e02ff */
[-C--:B------:R-:W-:Y:S01]  /*5a20*/  @!P1 IMAD R9, R74, R82.reuse, RZ ;  /* 0x000000524a099224 */ /* 0x080fe200078e02ff */
[----:B------:R0:W-:Y:S01]  /*5a30*/  @!P4 STG.E.U8 desc[UR46][R4.64], R3 ;  /* 0x000000030400c986 */ /* 0x0001e2000c10112e */
[C---:B------:R-:W-:Y:S01]  /*5a40*/  ISETP.LT.OR P4, PT, R0.reuse, 0x1, !P3 ;  /* 0x000000010000780c */ /* 0x040fe20005f81670 */
[----:B------:R-:W-:Y:S02]  /*5a50*/  @!P2 IMAD R75, R75, R82, RZ ;  /* 0x000000524b4ba224 */ /* 0x000fe400078e02ff */
[----:B------:R-:W-:Y:S01]  /*5a60*/  @!P5 STG.E.U8 desc[UR46][R4.64+0x1], R73 ;  /* 0x000001490400d986 */ /* 0x000fe2000c10112e */
[----:B------:R-:W-:-:S02]  /*5a70*/  ISETP.LT.OR P5, PT, R0, 0x1, !P0 ;  /* 0x000000010000780c */ /* 0x000fc400047a1670 */
[C---:B------:R-:W-:Y:S01]  /*5a80*/  ISETP.LT.OR P0, PT, R0.reuse, 0x9, !P0 ;  /* 0x000000090000780c */ /* 0x040fe20004701670 */
[----:B------:R1:W-:Y:S01]  /*5a90*/  @!P1 STG.E.U8 desc[UR46][R6.64], R9 ;  /* 0x0000000906009986 */ /* 0x0003e2000c10112e */
[----:B------:R-:W-:Y:S02]  /*5aa0*/  ISETP.LT.OR P1, PT, R0, 0x9, !P3 ;  /* 0x000000090000780c */ /* 0x000fe40005f21670 */
[C---:B------:R-:W-:Y:S01]  /*5ab0*/  ISETP.GE.AND P3, PT, R10.reuse, 0x11, PT ;  /* 0x000000110a00780c */ /* 0x040fe20003f66270 */
[----:B------:R-:W-:Y:S01]  /*5ac0*/  @!P2 STG.E.U8 desc[UR46][R6.64+0x1], R75 ;  /* 0x0000014b0600a986 */ /* 0x000fe2000c10112e */
[----:B------:R-:W-:Y:S01]  /*5ad0*/  ISETP.GE.AND P2, PT, R10, 0x12, PT ;  /* 0x000000120a00780c */ /* 0x000fe20003f46270 */
[----:B------:R-:W-:-:S04]  /*5ae0*/  @!P4 IMAD R11, R76, R82, RZ ;  /* 0x000000524c0bc224 */ /* 0x000fc800078e02ff */
[-C--:B------:R-:W-:Y:S01]  /*5af0*/  @!P5 IMAD R77, R77, R82.reuse, RZ ;  /* 0x000000524d4dd224 */ /* 0x080fe200078e02ff */
[----:B------:R-:W-:Y:S01]  /*5b00*/  @!P4 STG.E.U8 desc[UR46][R4.64+0x8], R11 ;  /* 0x0000080b0400c986 */ /* 0x000fe2000c10112e */
[C---:B------:R-:W-:Y:S01]  /*5b10*/  ISETP.LT.OR P4, PT, R0.reuse, 0x1, !P3 ;  /* 0x000000010000780c */ /* 0x040fe20005f81670 */
[-C--:B------:R-:W-:Y:S02]  /*5b20*/  @!P0 IMAD R79, R79, R82.reuse, RZ ;  /* 0x000000524f4f8224 */ /* 0x080fe400078e02ff */
[----:B------:R-:W-:Y:S01]  /*5b30*/  @!P5 STG.E.U8 desc[UR46][R4.64+0x9], R77 ;  /* 0x0000094d0400d986 */ /* 0x000fe2000c10112e */
[----:B------:R-:W-:Y:S01]  /*5b40*/  ISETP.LT.OR P5, PT, R0, 0x1, !P2 ;  /* 0x000000010000780c */ /* 0x000fe200057a1670 */
[----:B0-----:R-:W-:Y:S01]  /*5b50*/  @!P1 IMAD R3, R78, R82, RZ ;  /* 0x000000524e039224 */ /* 0x001fe200078e02ff */
[----:B------:R-:W-:Y:S01]  /*5b60*/  ISETP.LT.OR P2, PT, R0, 0x9, !P2 ;  /* 0x000000090000780c */ /* 0x000fe20005741670 */
[----:B------:R-:W-:Y:S01]  /*5b70*/  @!P0 STG.E.U8 desc[UR46][R6.64+0x9], R79 ;  /* 0x0000094f06008986 */ /* 0x000fe2000c10112e */
[----:B------:R-:W-:-:S03]  /*5b80*/  ISETP.GE.AND P0, PT, R10, 0x1a, PT ;  /* 0x0000001a0a00780c */ /* 0x000fc60003f06270 */
[----:B------:R0:W-:Y:S01]  /*5b90*/  @!P1 STG.E.U8 desc[UR46][R6.64+0x8], R3 ;  /* 0x0000080306009986 */ /* 0x0001e2000c10112e */
[----:B------:R-:W-:Y:S01]  /*5ba0*/  ISETP.LT.OR P1, PT, R0, 0x9, !P3 ;  /* 0x000000090000780c */ /* 0x000fe20005f21670 */
[----:B-1----:R-:W-:Y:S01]  /*5bb0*/  @!P4 IMAD R9, R64, R82, RZ ;  /* 0x000000524009c224 */ /* 0x002fe200078e02ff */
[----:B------:R-:W-:-:S03]  /*5bc0*/  ISETP.GE.AND P3, PT, R10, 0x19, PT ;  /* 0x000000190a00780c */ /* 0x000fc60003f66270 */
[-C--:B------:R-:W-:Y:S01]  /*5bd0*/  @!P5 IMAD R65, R65, R82.reuse, RZ ;  /* 0x000000524141d224 */ /* 0x080fe200078e02ff */
[----:B------:R-:W-:Y:S01]  /*5be0*/  @!P4 STG.E.U8 desc[UR46][R4.64+0x10], R9 ;  /* 0x000010090400c986 */ /* 0x000fe2000c10112e */
[C---:B------:R-:W-:Y:S01]  /*5bf0*/  ISETP.LT.OR P4, PT, R0.reuse, 0x1, !P3 ;  /* 0x000000010000780c */ /* 0x040fe20005f81670 */
[-C--:B------:R-:W-:Y:S02]  /*5c00*/  @!P2 IMAD R67, R67, R82.reuse, RZ ;  /* 0x000000524343a224 */ /* 0x080fe400078e02ff */
[----:B------:R-:W-:Y:S01]  /*5c10*/  @!P5 STG.E.U8 desc[UR46][R4.64+0x11], R65 ;  /* 0x000011410400d986 */ /* 0x000fe2000c10112e */
[----:B------:R-:W-:Y:S02]  /*5c20*/  ISETP.LT.OR P5, PT, R0, 0x1, !P0 ;  /* 0x000000010000780c */ /* 0x000fe400047a1670 */
[----:B0-----:R-:W-:Y:S01]  /*5c30*/  @!P1 IMAD R3, R66, R82, RZ ;  /* 0x0000005242039224 */ /* 0x001fe200078e02ff */
[----:B------:R-:W-:Y:S01]  /*5c40*/  @!P2 STG.E.U8 desc[UR46][R6.64+0x11], R67 ;  /* 0x000011430600a986 */ /* 0x000fe2000c10112e */
[----:B------:R-:W-:-:S02]  /*5c50*/  ISETP.LT.OR P0, PT, R0, 0x9, !P0 ;  /* 0x000000090000780c */ /* 0x000fc40004701670 */
[----:B------:R-:W-:Y:S01]  /*5c60*/  ISETP.GE.AND P2, PT, R10, 0x22, PT ;  /* 0x000000220a00780c */ /* 0x000fe20003f46270 */
[----:B------:R0:W-:Y:S01]  /*5c70*/  @!P1 STG.E.U8 desc[UR46][R6.64+0x10], R3 ;  /* 0x0000100306009986 */ /* 0x0001e2000c10112e */
[----:B------:R-:W-:Y:S01]  /*5c80*/  ISETP.LT.OR P1, PT, R0, 0x9, !P3 ;  /* 0x000000090000780c */ /* 0x000fe20005f21670 */
[----:B------:R-:W-:Y:S01]  /*5c90*/  @!P4 IMAD R11, R68, R82, RZ ;  /* 0x00000052440bc224 */ /* 0x000fe200078e02ff */
[----:B------:R-:W-:-:S03]  /*5ca0*/  ISETP.GE.AND P3, PT, R10, 0x21, PT ;  /* 0x000000210a00780c */ /* 0x000fc60003f66270 */
[-C--:B------:R-:W-:Y:S01]  /*5cb0*/  @!P5 IMAD R69, R69, R82.reuse, RZ ;  /* 0x000000524545d224 */ /* 0x080fe200078e02ff */
[----:B------:R-:W-:Y:S01]  /*5cc0*/  @!P4 STG.E.U8 desc[UR46][R4.64+0x18], R11 ;  /* 0x0000180b0400c986 */ /* 0x000fe2000c10112e */
[C---:B------:R-:W-:Y:S02]  /*5cd0*/  ISETP.LT.OR P4, PT, R0.reuse, 0x1, !P3 ;  /* 0x000000010000780c */ /* 0x040fe40005f81670 */
[-C--:B------:R-:W-:Y:S01]  /*5ce0*/  @!P0 IMAD R71, R71, R82.reuse, RZ ;  /* 0x0000005247478224 */ /* 0x080fe200078e02ff */
        /* <DEDUP_REMOVED lines=47> */
[----:B------:R-:W-:Y:S01]  /*5fe0*/  ISETP.LT.OR P0, PT, R0, 0x9, !P0 ;  /* 0x000000090000780c */ /* 0x000fe20004701670 */
[----:B------:R0:W-:Y:S01]  /*5ff0*/  @!P1 STG.E.U8 desc[UR46][R6.64+0x30], R3 ;  /* 0x0000300306009986 */ /* 0x0001e2000c10112e */
[C---:B------:R-:W-:Y:S01]  /*6000*/  ISETP.GE.AND P1, PT, R10.reuse, 0x41, PT ;  /* 0x000000410a00780c */ /* 0x040fe20003f26270 */
[----:B------:R-:W-:Y:S01]  /*6010*/  @!P4 IMAD R53, R53, R82, RZ ;  /* 0x000000523535c224 */ /* 0x000fe200078e02ff */
[----:B------:R-:W-:-:S03]  /*6020*/  ISETP.GE.AND P2, PT, R10, 0x42, PT ;  /* 0x000000420a00780c */ /* 0x000fc60003f46270 */
[-C--:B------:R-:W-:Y:S01]  /*6030*/  @!P5 IMAD R11, R52, R82.reuse, RZ ;  /* 0x00000052340bd224 */ /* 0x080fe200078e02ff */
[----:B------:R-:W-:Y:S01]  /*6040*/  @!P4 STG.E.U8 desc[UR46][R4.64+0x39], R53 ;  /* 0x000039350400c986 */ /* 0x000fe2000c10112e */
[C---:B------:R-:W-:Y:S02]  /*6050*/  ISETP.LT.OR P4, PT, R0.reuse, 0x1, !P1 ;  /* 0x000000010000780c */ /* 0x040fe40004f81670 */
[C---:B------:R-:W-:Y:S01]  /*6060*/  ISETP.LT.OR P1, PT, R0.reuse, 0x9, !P1 ;  /* 0x000000090000780c */ /* 0x040fe20004f21670 */
[----:B------:R-:W-:Y:S01]  /*6070*/  @!P5 STG.E.U8 desc[UR46][R4.64+0x38], R11 ;  /* 0x0000380b0400d986 */ /* 0x000fe2000c10112e */
[----:B------:R-:W-:Y:S01]  /*6080*/  ISETP.LT.OR P5, PT, R0, 0x1, !P2 ;  /* 0x000000010000780c */ /* 0x000fe200057a1670 */
[-C--:B0-----:R-:W-:Y:S01]  /*6090*/  @!P3 IMAD R3, R54, R82.reuse, RZ ;  /* 0x000000523603b224 */ /* 0x081fe200078e02ff */
[----:B------:R-:W-:Y:S01]  /*60a0*/  ISETP.LT.OR P2, PT, R0, 0x9, !P2 ;  /* 0x000000090000780c */ /* 0x000fe20005741670 */
[----:B------:R-:W-:-:S03]  /*60b0*/  @!P0 IMAD R55, R55, R82, RZ ;  /* 0x0000005237378224 */ /* 0x000fc600078e02ff */
[----:B------:R0:W-:Y:S01]  /*60c0*/  @!P3 STG.E.U8 desc[UR46][R6.64+0x38], R3 ;  /* 0x000038030600b986 */ /* 0x0001e2000c10112e */
[----:B------:R-:W-:Y:S02]  /*60d0*/  ISETP.GE.AND P3, PT, R10, 0x49, PT ;  /* 0x000000490a00780c */ /* 0x000fe40003f66270 */
[-C--:B------:R-:W-:Y:S01]  /*60e0*/  @!P4 IMAD R9, R40, R82.reuse, RZ ;  /* 0x000000522809c224 */ /* 0x080fe200078e02ff */
[----:B------:R-:W-:Y:S01]  /*60f0*/  @!P0 STG.E.U8 desc[UR46][R6.64+0x39], R55 ;  /* 0x0000393706008986 */ /* 0x000fe2000c10112e */
[----:B------:R-:W-:Y:S02]  /*6100*/  ISETP.GE.AND P0, PT, R10, 0x4a, PT ;  /* 0x0000004a0a00780c */ /* 0x000fe40003f06270 */
[-C--:B------:R-:W-:Y:S01]  /*6110*/  @!P5 IMAD R41, R41, R82.reuse, RZ ;  /* 0x000000522929d224 */ /* 0x080fe200078e02ff */
[----:B------:R-:W-:Y:S01]  /*6120*/  @!P4 STG.E.U8 desc[UR46][R4.64+0x40], R9 ;  /* 0x000040090400c986 */ /* 0x000fe2000c10112e */
[C---:B------:R-:W-:Y:S01]  /*6130*/  ISETP.LT.OR P4, PT, R0.reuse, 0x1, !P3 ;  /* 0x000000010000780c */ /* 0x040fe20005f81670 */
[-C--:B------:R-:W-:Y:S01]  /*6140*/  @!P2 IMAD R43, R43, R82.reuse, RZ ;  /* 0x000000522b2ba224 */ /* 0x080fe200078e02ff */
[C---:B------:R-:W-:Y:S01]  /*6150*/  ISETP.LT.OR P3, PT, R0.reuse, 0x9, !P3 ;  /* 0x000000090000780c */ /* 0x040fe20005f61670 */
[----:B------:R-:W-:Y:S01]  /*6160*/  @!P5 STG.E.U8 desc[UR46][R4.64+0x41], R41 ;  /* 0x000041290400d986 */ /* 0x000fe2000c10112e */
[----:B------:R-:W-:Y:S01]  /*6170*/  ISETP.LT.OR P5, PT, R0, 0x1, !P0 ;  /* 0x000000010000780c */ /* 0x000fe200047a1670 */
[----:B0-----:R-:W-:-:S02]  /*6180*/  @!P1 IMAD R3, R42, R82, RZ ;  /* 0x000000522a039224 */ /* 0x001fc400078e02ff */
[----:B------:R-:W-:Y:S01]  /*6190*/  @!P2 STG.E.U8 desc[UR46][R6.64+0x41], R43 ;  /* 0x0000412b0600a986 */ /* 0x000fe2000c10112e */
[----:B------:R-:W-:Y:S02]  /*61a0*/  ISETP.LT.OR P2, PT, R0, 0x9, !P0 ;  /* 0x000000090000780c */ /* 0x000fe40004741670 */
[C---:B------:R-:W-:Y:S01]  /*61b0*/  ISETP.GE.AND P0, PT, R10.reuse, 0x52, PT ;  /* 0x000000520a00780c */ /* 0x040fe20003f06270 */
[----:B------:R0:W-:Y:S01]  /*61c0*/  @!P1 STG.E.U8 desc[UR46][R6.64+0x40], R3 ;  /* 0x0000400306009986 */ /* 0x0001e2000c10112e */
[----:B------:R-:W-:Y:S01]  /*61d0*/  ISETP.GE.AND P1, PT, R10, 0x51, PT ;  /* 0x000000510a00780c */ /* 0x000fe20003f26270 */
[----:B------:R-:W-:-:S04]  /*61e0*/  @!P4 IMAD R11, R44, R82, RZ ;  /* 0x000000522c0bc224 */ /* 0x000fc800078e02ff */
[-C--:B------:R-:W-:Y:S01]  /*61f0*/  @!P5 IMAD R45, R45, R82.reuse, RZ ;  /* 0x000000522d2dd224 */ /* 0x080fe200078e02ff */
[----:B------:R-:W-:Y:S01]  /*6200*/  @!P4 STG.E.U8 desc[UR46][R4.64+0x48], R11 ;  /* 0x0000480b0400c986 */ /* 0x000fe2000c10112e */
[C---:B------:R-:W-:Y:S02]  /*6210*/  ISETP.LT.OR P4, PT, R0.reuse, 0x1, !P1 ;  /* 0x000000010000780c */ /* 0x040fe40004f81670 */
[-C--:B------:R-:W-:Y:S01]  /*6220*/  @!P2 IMAD R47, R47, R82.reuse, RZ ;  /* 0x000000522f2fa224 */ /* 0x080fe200078e02ff */
[----:B------:R-:W-:Y:S01]  /*6230*/  @!P5 STG.E.U8 desc[UR46][R4.64+0x49], R45 ;  /* 0x0000492d0400d986 */ /* 0x000fe2000c10112e */
[----:B------:R-:W-:Y:S01]  /*6240*/  ISETP.LT.OR P5, PT, R0, 0x1, !P0 ;  /* 0x000000010000780c */ /* 0x000fe200047a1670 */
[----:B0-----:R-:W-:Y:S01]  /*6250*/  @!P3 IMAD R3, R46, R82, RZ ;  /* 0x000000522e03b224 */ /* 0x001fe200078e02ff */
[C---:B------:R-:W-:Y:S01]  /*6260*/  ISETP.LT.OR P1, PT, R0.reuse, 0x9, !P1 ;  /* 0x000000090000780c */ /* 0x040fe20004f21670 */
[----:B------:R-:W-:Y:S01]  /*6270*/  @!P2 STG.E.U8 desc[UR46][R6.64+0x49], R47 ;  /* 0x0000492f0600a986 */ /* 0x000fe2000c10112e */
[----:B------:R-:W-:-:S02]  /*6280*/  ISETP.LT.OR P0, PT, R0, 0x9, !P0 ;  /* 0x000000090000780c */ /* 0x000fc40004701670 */
        /* <DEDUP_REMOVED lines=11> */
[----:B------:R-:W-:Y:S01]  /*6340*/  ISETP.LT.OR P3, PT, R0, 0x9, !P3 ;  /* 0x000000090000780c */ /* 0x000fe20005f61670 */
[----:B------:R-:W-:Y:S01]  /*6350*/  @!P0 STG.E.U8 desc[UR46][R6.64+0x51], R35 ;  /* 0x0000512306008986 */ /* 0x000fe2000c10112e */
[----:B------:R-:W-:-:S02]  /*6360*/  ISETP.GE.AND P0, PT, R10, 0x62, PT ;  /* 0x000000620a00780c */ /* 0x000fc40003f06270 */
[----:B------:R-:W-:Y:S01]  /*6370*/  ISETP.LT.OR P2, PT, R0, 0x9, !P2 ;  /* 0x000000090000780c */ /* 0x000fe20005741670 */
[----:B------:R0:W-:Y:S01]  /*6380*/  @!P1 STG.E.U8 desc[UR46][R6.64+0x50], R3 ;  /* 0x0000500306009986 */ /* 0x0001e2000c10112e */
[----:B------:R-:W-:Y:S01]  /*6390*/  ISETP.GE.AND P1, PT, R10, 0x61, PT ;  /* 0x000000610a00780c */ /* 0x000fe20003f26270 */
[----:B------:R-:W-:-:S04]  /*63a0*/  @!P4 IMAD R11, R36, R82, RZ ;  /* 0x00000052240bc224 */ /* 0x000fc800078e02ff */
        /* <DEDUP_REMOVED lines=15> */
[----:B------:R1:W-:Y:S01]  /*64a0*/  @!P4 STG.E.U8 desc[UR46][R4.64+0x60], R9 ;  /* 0x000060090400c986 */ /* 0x0003e2000c10112e */
[C---:B------:R-:W-:Y:S01]  /*64b0*/  ISETP.LT.OR P4, PT, R0.reuse, 0x1, !P2 ;  /* 0x000000010000780c */ /* 0x040fe20005781670 */
[-C--:B------:R-:W-:Y:S01]  /*64c0*/  @!P0 IMAD R27, R27, R82.reuse, RZ ;  /* 0x000000521b1b8224 */ /* 0x080fe200078e02ff */
[C---:B------:R-:W-:Y:S01]  /*64d0*/  ISETP.LT.OR P2, PT, R0.reuse, 0x9, !P2 ;  /* 0x000000090000780c */ /* 0x040fe20005741670 */
[----:B------:R2:W-:Y:S01]  /*64e0*/  @!P5 STG.E.U8 desc[UR46][R4.64+0x61], R25 ;  /* 0x000061190400d986 */ /* 0x0005e2000c10112e */
[----:B------:R-:W-:Y:S01]  /*64f0*/  ISETP.LT.OR P5, PT, R0, 0x1, !P3 ;  /* 0x000000010000780c */ /* 0x000fe20005fa1670 */
[-C--:B0-----:R-:W-:Y:S01]  /*6500*/  @!P1 IMAD R3, R26, R82.reuse, RZ ;  /* 0x000000521a039224 */ /* 0x081fe200078e02ff */
[----:B------:R-:W-:Y:S01]  /*6510*/  ISETP.LT.OR P3, PT, R0, 0x9, !P3 ;  /* 0x000000090000780c */ /* 0x000fe20005f61670 */
[----:B------:R2:W-:Y:S04]  /*6520*/  @!P0 STG.E.U8 desc[UR46][R6.64+0x61], R27 ;  /* 0x0000611b06008986 */ /* 0x0005e8000c10112e */
[----:B------:R2:W-:Y:S02]  /*6530*/  @!P1 STG.E.U8 desc[UR46][R6.64+0x60], R3 ;  /* 0x0000600306009986 */ /* 0x0005e4000c10112e */
[----:B------:R-:W-:-:S02]  /*6540*/  @!P4 IMAD R11, R28, R82, RZ ;  /* 0x000000521c0bc224 */ /* 0x000fc400078e02ff */
[-C--:B-1----:R-:W-:Y:S02]  /*6550*/  @!P2 IMAD R9, R30, R82.reuse, RZ ;  /* 0x000000521e09a224 */ /* 0x082fe400078e02ff */
[-C--:B------:R-:W-:Y:S01]  /*6560*/  @!P5 IMAD R29, R29, R82.reuse, RZ ;  /* 0x000000521d1dd224 */ /* 0x080fe200078e02ff */
[----:B------:R2:W-:Y:S01]  /*6570*/  @!P4 STG.E.U8 desc[UR46][R4.64+0x68], R11 ;  /* 0x0000680b0400c986 */ /* 0x0005e2000c10112e */
[----:B------:R-:W-:-:S03]  /*6580*/  @!P3 IMAD R31, R31, R82, RZ ;  /* 0x000000521f1fb224 */ /* 0x000fc600078e02ff */
[----:B------:R2:W-:Y:S04]  /*6590*/  @!P5 STG.E.U8 desc[UR46][R4.64+0x69], R29 ;  /* 0x0000691d0400d986 */ /* 0x0005e8000c10112e */
[----:B------:R2:W-:Y:S04]  /*65a0*/  @!P2 STG.E.U8 desc[UR46][R6.64+0x68], R9 ;  /* 0x000068090600a986 */ /* 0x0005e8000c10112e */
[----:B------:R2:W-:Y:S02]  /*65b0*/  @!P3 STG.E.U8 desc[UR46][R6.64+0x69], R31 ;  /* 0x0000691f0600b986 */ /* 0x0005e4000c10112e */
.L_x_151:
[----:B------:R-:W-:Y:S05]  /*65c0*/  BSYNC B0 ;  /* 0x0000000000007941 */ /* 0x000fea0003800000 */
.L_x_37:
[----:B0-2---:R-:W2:Y:S01]  /*65d0*/  LDL.64 R2, [R1] ;  /* 0x0000000001027983 */ /* 0x005ea20000100a00 */
[----:B------:R-:W-:Y:S01]  /*65e0*/  ULDC.64 UR4, c[0x0][0x650] ;  /* 0x0001940000047ab9 */ /* 0x000fe20000000a00 */
[----:B------:R0:W-:Y:S01]  /*65f0*/  SYNCS.ARRIVE.TRANS64.A1T0 RZ, [R90+UR42], RZ ;  /* 0x000000ff5aff79a7 */ /* 0x0001e2000810002a */
[----:B------:R-:W-:Y:S01]  /*6600*/  PRMT R0, RZ, 0x7610, R0 ;  /* 0x00007610ff007816 */ /* 0x000fe20000000000 */
[----:B------:R-:W-:Y:S02]  /*6610*/  IMAD.MOV.U32 R19, RZ, RZ, -0x1 ;  /* 0xffffffffff137424 */ /* 0x000fe400078e00ff */
[----:B------:R-:W-:Y:S01]  /*6620*/  IMAD.MOV.U32 R22, RZ, RZ, -0x1 ;  /* 0xffffffffff167424 */ /* 0x000fe200078e00ff */
[----:B--2---:R-:W-:-:S04]  /*6630*/  LEA R18, P0, R2, R18, 0x1 ;  /* 0x0000001202127211 */ /* 0x004fc800078008ff */
[----:B------:R-:W-:Y:S01]  /*6640*/  LEA.HI.X R17, R2, R17, R23, 0x1, P0 ;  /* 0x0000001102117211 */ /* 0x000fe200000f0c17 */
[----:B------:R-:W-:Y:S01]  /*6650*/  IMAD.MOV.U32 R2, RZ, RZ, -0x1 ;  /* 0xffffffffff027424 */ /* 0x000fe200078e00ff */
[----:B------:R-:W-:-:S04]  /*6660*/  ISETP.GE.U32.AND P0, PT, R18, UR4, PT ;  /* 0x0000000412007c0c */ /* 0x000fc8000bf06070 */
[----:B------:R-:W-:-:S13]  /*6670*/  ISETP.GE.U32.AND.EX P0, PT, R17, UR5, PT, P0 ;  /* 0x0000000511007c0c */ /* 0x000fda000bf06100 */
[----:B0-----:R-:W-:Y:S05]  /*6680*/  @P0 BRA `(.L_x_152) ;  /* 0x0000000400700947 */ /* 0x001fea0003800000 */
[----:B------:R-:W0:Y:S01]  /*6690*/  S2R R10, SR_CTAID.X ;  /* 0x00000000000a7919 */ /* 0x000e220000002500 */
[----:B------:R-:W2:Y:S01]  /*66a0*/  LDC.64 R8, c[0x0][0x628] ;  /* 0x00018a00ff087b82 */ /* 0x000ea20000000a00 */
[----:B------:R-:W-:Y:S01]  /*66b0*/  ULDC UR4, c[0x0][0x150] ;  /* 0x0000540000047ab9 */ /* 0x000fe20000000800 */
[----:B----4-:R-:W-:Y:S01]  /*66c0*/  IMAD.MOV.U32 R6, RZ, RZ, R18 ;  /* 0x000000ffff067224 */ /* 0x010fe200078e0012 */
[----:B------:R-:W4:Y:S01]  /*66d0*/  S2R R20, SR_CTAID.Y ;  /* 0x0000000000147919 */ /* 0x000f220000002600 */
[----:B------:R-:W-:-:S04]  /*66e0*/  IMAD.MOV.U32 R7, RZ, RZ, R17 ;  /* 0x000000ffff077224 */ /* 0x000fc800078e0011 */
[----:B-1----:R-:W1:Y:S08]  /*66f0*/  LDC R15, c[0x0][0x144] ;  /* 0x00005100ff0f7b82 */ /* 0x002e700000000800 */
[----:B------:R-:W1:Y:S08]  /*6700*/  LDC R0, c[0x0][0x630] ;  /* 0x00018c00ff007b82 */ /* 0x000e700000000800 */
[----:B---3--:R-:W3:Y:S01]  /*6710*/  LDC.64 R12, c[0x0][0x620] ;  /* 0x00018800ff0c7b82 */ /* 0x008ee20000000a00 */
[----:B--2---:R-:W-:-:S04]  /*6720*/  ISETP.NE.U32.AND P0, PT, R8, RZ, PT ;  /* 0x000000ff0800720c */ /* 0x004fc80003f05070 */
[----:B------:R-:W-:Y:S02]  /*6730*/  ISETP.NE.AND.EX P0, PT, R9, RZ, PT, P0 ;  /* 0x000000ff0900720c */ /* 0x000fe40003f05300 */
[----:B0-----:R-:W-:-:S05]  /*6740*/  I2FP.F32.U32 R2, R10 ;  /* 0x0000000a00027245 */ /* 0x001fca0000201000 */
[----:B------:R-:W-:-:S04]  /*6750*/  FMUL R2, R2, UR4 ;  /* 0x0000000402027c20 */ /* 0x000fc80008400000 */
[----:B------:R0:W2:Y:S02]  /*6760*/  F2I.U32.TRUNC.NTZ R14, R2 ;  /* 0x00000002000e7305 */ /* 0x0000a4000020f000 */
[----:B-1--4-:R-:W-:Y:S05]  /*6770*/  @!P0 BRA `(.L_x_153) ;  /* 0x0000000000288947 */ /* 0x012fea0003800000 */
[----:B------:R-:W1:Y:S02]  /*6780*/  LDC R3, c[0x0][0x634] ;  /* 0x00018d00ff037b82 */ /* 0x000e640000000800 */
[----:B-1----:R-:W-:-:S05]  /*6790*/  IADD3 R7, P0, R18, R3, RZ ;  /* 0x0000000312077210 */ /* 0x002fca0007f1e0ff */
[----:B------:R-:W-:-:S04]  /*67a0*/  IMAD.X R11, RZ, RZ, R17, P0 ;  /* 0x000000ffff0b7224 */ /* 0x000fc800000e0611 */
[----:B0-----:R-:W-:-:S04]  /*67b0*/  IMAD.WIDE.U32 R2, R11, R8, RZ ;  /* 0x000000080b027225 */ /* 0x001fc800078e00ff */
[----:B------:R-:W-:-:S04]  /*67c0*/  IMAD.WIDE.U32 R4, P0, R7, R9, R2 ;  /* 0x0000000907047225 */ /* 0x000fc80007800002 */
[----:B------:R-:W-:-:S04]  /*67d0*/  IMAD.WIDE.U32 R2, R7, R8, RZ ;  /* 0x0000000807027225 */ /* 0x000fc800078e00ff */
[----:B------:R-:W-:Y:S01]  /*67e0*/  IMAD.X R7, RZ, RZ, RZ, P0 ;  /* 0x000000ffff077224 */ /* 0x000fe200000e06ff */
[----:B------:R-:W-:Y:S01]  /*67f0*/  IADD3 RZ, P0, R3, R4, RZ ;  /* 0x0000000403ff7210 */ /* 0x000fe20007f1e0ff */
[----:B------:R-:W-:-:S04]  /*6800*/  IMAD.MOV.U32 R6, RZ, RZ, R5 ;  /* 0x000000ffff067224 */ /* 0x000fc800078e0005 */
[----:B------:R-:W-:-:S08]  /*6810*/  IMAD.WIDE.U32.X R6, R11, R9, R6, P0 ;  /* 0x000000090b067225 */ /* 0x000fd000000e0406 */
.L_x_153:
[----:B------:R-:W1:Y:S01]  /*6820*/  LDC.64 R26, c[0x0][0x640] ;  /* 0x00019000ff1a7b82 */ /* 0x000e620000000a00 */
[-C--:B------:R-:W-:Y:S01]  /*6830*/  SHF.R.U64 R11, R6, R0.reuse, R7 ;  /* 0x00000000060b7219 */ /* 0x080fe20000001207 */
[----:B------:R-:W-:Y:S01]  /*6840*/  IMAD.MOV.U32 R19, RZ, RZ, R17 ;  /* 0x000000ffff137224 */ /* 0x000fe200078e0011 */
[----:B------:R-:W-:Y:S01]  /*6850*/  SHF.R.U32.HI R0, RZ, R0, R7 ;  /* 0x00000000ff007219 */ /* 0x000fe20000011607 */
[----:B--2---:R-:W-:Y:S01]  /*6860*/  IMAD.MOV R14, RZ, RZ, -R14 ;  /* 0x000000ffff0e7224 */ /* 0x004fe200078e0a0e */
[----:B------:R-:W-:Y:S01]  /*6870*/  IADD3 R5, P0, RZ, -R11, RZ ;  /* 0x8000000bff057210 */ /* 0x000fe20007f1e0ff */
[----:B------:R-:W-:Y:S01]  /*6880*/  ULDC UR4, c[0x0][0x154] ;  /* 0x0000550000047ab9 */ /* 0x000fe20000000800 */
[----:B------:R-:W-:Y:S01]  /*6890*/  IMAD.MOV.U32 R7, RZ, RZ, 0x1 ;  /* 0x00000001ff077424 */ /* 0x000fe200078e00ff */
[----:B------:R-:W2:Y:S01]  /*68a0*/  LDC R4, c[0x0][0x618] ;  /* 0x00018600ff047b82 */ /* 0x000ea20000000800 */
[----:B------:R-:W-:Y:S02]  /*68b0*/  IMAD R22, R15, R14, R10 ;  /* 0x0000000e0f167224 */ /* 0x000fe400078e020a */
[----:B------:R-:W-:-:S04]  /*68c0*/  IMAD.X R3, RZ, RZ, ~R0, P0 ;  /* 0x000000ffff037224 */ /* 0x000fc800000e0e00 */
[-C--:B---3--:R-:W-:Y:S01]  /*68d0*/  IMAD R0, R3, R12.reuse, RZ ;  /* 0x0000000c03007224 */ /* 0x088fe200078e02ff */
[----:B------:R-:W3:Y:S01]  /*68e0*/  LDC R6, c[0x0][0x608] ;  /* 0x00018200ff067b82 */ /* 0x000ee20000000800 */
[----:B0-----:R-:W-:-:S04]  /*68f0*/  IMAD.WIDE.U32 R2, R5, R12, R18 ;  /* 0x0000000c05027225 */ /* 0x001fc800078e0012 */
[----:B------:R-:W-:Y:S01]  /*6900*/  IMAD R5, R5, R13, R0 ;  /* 0x0000000d05057224 */ /* 0x000fe200078e0200 */
[----:B------:R-:W-:Y:S02]  /*6910*/  I2FP.F32.U32 R0, R20 ;  /* 0x0000001400007245 */ /* 0x000fe40000201000 */
[----:B------:R-:W0:Y:S01]  /*6920*/  LDC R24, c[0x0][0x658] ;  /* 0x00019600ff187b82 */ /* 0x000e220000000800 */
[----:B------:R-:W-:Y:S01]  /*6930*/  IMAD.IADD R3, R3, 0x1, R5 ;  /* 0x0000000103037824 */ /* 0x000fe200078e0205 */
[----:B-1----:R-:W-:Y:S01]  /*6940*/  ISETP.NE.U32.AND P0, PT, R26, RZ, PT ;  /* 0x000000ff1a00720c */ /* 0x002fe20003f05070 */
[----:B------:R-:W-:Y:S01]  /*6950*/  FMUL R0, R0, UR4 ;  /* 0x0000000400007c20 */ /* 0x000fe20008400000 */
[----:B------:R-:W-:Y:S02]  /*6960*/  IMAD.MOV.U32 R5, RZ, RZ, -0x1 ;  /* 0xffffffffff057424 */ /* 0x000fe400078e00ff */
[----:B------:R-:W-:Y:S01]  /*6970*/  ISETP.NE.AND.EX P0, PT, R27, RZ, PT, P0 ;  /* 0x000000ff1b00720c */ /* 0x000fe20003f05300 */
[----:B------:R1:W4:Y:S01]  /*6980*/  F2I.U32.TRUNC.NTZ R12, R0 ;  /* 0x00000000000c7305 */ /* 0x000322000020f000 */
[----:B------:R-:W1:Y:S01]  /*6990*/  LDC R15, c[0x0][0x148] ;  /* 0x00005200ff0f7b82 */ /* 0x000e620000000800 */
[----:B--2---:R-:W-:-:S02]  /*69a0*/  SHF.R.U64 R10, R2, R4, R3 ;  /* 0x00000004020a7219 */ /* 0x004fc40000001203 */
[----:B------:R-:W-:-:S05]  /*69b0*/  SHF.R.U32.HI R3, RZ, R4, R3 ;  /* 0x00000004ff037219 */ /* 0x000fca0000011603 */
[----:B------:R-:W2:Y:S01]  /*69c0*/  LDC R14, c[0x0][0x600] ;  /* 0x00018000ff0e7b82 */ /* 0x000ea20000000800 */
[-CC-:B---3--:R-:W-:Y:S02]  /*69d0*/  SHF.R.U64 R8, R10, R6.reuse, R3.reuse ;  /* 0x000000060a087219 */ /* 0x188fe40000001203 */
[----:B------:R-:W-:-:S05]  /*69e0*/  SHF.R.U32.HI R3, RZ, R6, R3 ;  /* 0x00000006ff037219 */ /* 0x000fca0000011603 */
[----:B------:R-:W3:Y:S01]  /*69f0*/  LDC R21, c[0x0][0x648] ;  /* 0x00019200ff157b82 */ /* 0x000ee20000000800 */
[-CC-:B0-----:R-:W-:Y:S02]  /*6a00*/  SHF.R.U64 R13, R8, R24.reuse, R3.reuse ;  /* 0x00000018080d7219 */ /* 0x181fe40000001203 */
[-C--:B------:R-:W-:Y:S02]  /*6a10*/  SHF.L.U32 R5, R5, R24.reuse, RZ ;  /* 0x0000001805057219 */ /* 0x080fe400000006ff */
[-C--:B------:R-:W-:Y:S01]  /*6a20*/  SHF.R.U32.HI R3, RZ, R24.reuse, R3 ;  /* 0x00000018ff037219 */ /* 0x080fe20000011603 */
[----:B------:R-:W-:Y:S01]  /*6a30*/  IMAD.MOV.U32 R2, RZ, RZ, R13 ;  /* 0x000000ffff027224 */ /* 0x000fe200078e000d */
[----:B------:R-:W-:Y:S01]  /*6a40*/  SHF.L.U32 R24, R7, R24, RZ ;  /* 0x0000001807187219 */ /* 0x000fe200000006ff */
[----:B------:R-:W0:Y:S01]  /*6a50*/  LDC R25, c[0x0][0x638] ;  /* 0x00018e00ff197b82 */ /* 0x000e220000000800 */
[----:B------:R-:W-:-:S07]  /*6a60*/  LOP3.LUT R19, RZ, R5, RZ, 0x33, !PT ;  /* 0x00000005ff137212 */ /* 0x000fce00078e33ff */
[----:B------:R-:W0:Y:S01]  /*6a70*/  LDC R28, c[0x0][0x610] ;  /* 0x00018400ff1c7b82 */ /* 0x000e220000000800 */
[----:B----4-:R-:W-:Y:S05]  /*6a80*/  @!P0 BRA `(.L_x_154) ;  /* 0x0000000000288947 */ /* 0x010fea0003800000 */
[----:B-1----:R-:W1:Y:S02]  /*6a90*/  LDC R0, c[0x0][0x64c] ;  /* 0x00019300ff007b82 */ /* 0x002e640000000800 */
[----:B-1----:R-:W-:-:S05]  /*6aa0*/  IADD3 R7, P0, R13, R0, RZ ;  /* 0x000000000d077210 */ /* 0x002fca0007f1e0ff */
        /* <DEDUP_REMOVED lines=8> */
.L_x_154:
[----:B------:R-:W4:Y:S01]  /*6b30*/  LDC R4, c[0x0][0x65c] ;  /* 0x00019700ff047b82 */ /* 0x000f220000000800 */
[----:B-1-3--:R-:W-:Y:S01]  /*6b40*/  SHF.R.U64 R0, R2, R21, R3 ;  /* 0x0000001502007219 */ /* 0x00afe20000001203 */
[----:B--2---:R-:W-:Y:S01]  /*6b50*/  VIADD R3, R14, 0xffffffff ;  /* 0xffffffff0e037836 */ /* 0x004fe20000000000 */
[----:B------:R-:W-:Y:S01]  /*6b60*/  LOP3.LUT R19, R8, R19, RZ, 0xc0, !PT ;  /* 0x0000001308137212 */ /* 0x000fe200078ec0ff */
[----:B------:R-:W-:Y:S02]  /*6b70*/  IMAD.MOV R12, RZ, RZ, -R12 ;  /* 0x000000ffff0c7224 */ /* 0x000fe400078e0a0c */
[----:B------:R-:W-:Y:S01]  /*6b80*/  IMAD.MOV R2, RZ, RZ, -R0 ;  /* 0x000000ffff027224 */ /* 0x000fe200078e0a00 */
[----:B------:R-:W-:Y:S01]  /*6b90*/  LOP3.LUT R3, R10, R3, RZ, 0xc0, !PT ;  /* 0x000000030a037212 */ /* 0x000fe200078ec0ff */
[----:B------:R-:W-:Y:S02]  /*6ba0*/  IMAD R19, R24, R0, R19 ;  /* 0x0000000018137224 */ /* 0x000fe400078e0213 */
[----:B0-----:R-:W-:-:S04]  /*6bb0*/  IMAD R0, R2, R25, R13 ;  /* 0x0000001902007224 */ /* 0x001fc800078e020d */
[----:B------:R-:W-:Y:S01]  /*6bc0*/  IMAD R2, R0, R14, R3 ;  /* 0x0000000e00027224 */ /* 0x000fe200078e0203 */
[----:B----4-:R-:W-:Y:S01]  /*6bd0*/  ISETP.NE.AND P0, PT, R4, 0x1, PT ;  /* 0x000000010400780c */ /* 0x010fe20003f05270 */
[----:B------:R-:W-:-:S05]  /*6be0*/  IMAD.MOV.U32 R4, RZ, RZ, 0x1 ;  /* 0x00000001ff047424 */ /* 0x000fca00078e00ff */
[----:B------:R-:W-:-:S07]  /*6bf0*/  PRMT R0, R4, 0x7610, R0 ;  /* 0x0000761004007816 */ /* 0x000fce0000000000 */
[----:B------:R-:W-:-:S04]  /*6c00*/  @P0 IMAD R22, R15, R12, R20 ;  /* 0x0000000c0f160224 */ /* 0x000fc800078e0214 */
[----:B------:R-:W-:-:S05]  /*6c10*/  IMAD R19, R19, R28, R22 ;  /* 0x0000001c13137224 */ /* 0x000fca00078e0216 */
[----:B------:R-:W-:Y:S02]  /*6c20*/  SEL R22, R2, R19, !P0 ;  /* 0x0000001302167207 */ /* 0x000fe40004000000 */
[----:B------:R-:W-:Y:S01]  /*6c30*/  SEL R19, R19, R2, !P0 ;  /* 0x0000000213137207 */ /* 0x000fe20004000000 */
[----:B------:R-:W-:-:S07]  /*6c40*/  IMAD.MOV.U32 R2, RZ, RZ, R11 ;  /* 0x000000ffff027224 */ /* 0x000fce00078e000b */
.L_x_152:
[----:B------:R-:W-:Y:S02]  /*6c50*/  LOP3.LUT P0, RZ, R0, 0xff, RZ, 0xc0, !PT ;  /* 0x000000ff00ff7812 */ /* 0x000fe4000780c0ff */
[----:B------:R-:W-:-:S11]  /*6c60*/  LOP3.LUT R93, R93, 0x1, RZ, 0x3c, !PT ;  /* 0x000000015d5d7812 */ /* 0x000fd600078e3cff */
[----:B------:R-:W-:Y:S05]  /*6c70*/  @P0 BRA `(.L_x_155) ;  /* 0xffffffa800dc0947 */ /* 0x000fea000383ffff */
[----:B------:R-:W-:Y:S05]  /*6c80*/  EXIT ;  /* 0x000000000000794d */ /* 0x000fea0003800000 */
.L_x_18:
[----:B------:R-:W-:-:S08]  /*6c90*/  ISETP.NE.AND P0, PT, R5, RZ, PT ;  /* 0x000000ff0500720c */ /* 0x000fd00003f05270 */
[----:B0-----:R-:W0:-:S00]  /*6ca0*/  USETMAXREG.DEALLOC.CTAPOOL 0x28 ;  /* 0x00000028000079c8 */ /* 0x001e0000080e0500 */
[----:B------:R-:W-:Y:S05]  /*6cb0*/  @P0 EXIT ;  /* 0x000000000000094d */ /* 0x000fea0003800000 */
[----:B0-----:R-:W-:Y:S01]  /*6cc0*/  LOP3.LUT P0, RZ, R8, 0xff, RZ, 0xc0, !PT ;  /* 0x000000ff08ff7812 */ /* 0x001fe2000780c0ff */
[----:B------:R-:W-:Y:S02]  /*6cd0*/  IMAD.MOV.U32 R0, RZ, RZ, 0x1 ;  /* 0x00000001ff007424 */ /* 0x000fe400078e00ff */
[----:B------:R-:W-:-:S10]  /*6ce0*/  IMAD.MOV.U32 R8, RZ, RZ, RZ ;  /* 0x000000ffff087224 */ /* 0x000fd400078e00ff */
[----:B------:R-:W-:Y:S05]  /*6cf0*/  @!P0 BRA `(.L_x_156) ;  /* 0x0000000c003c8947 */ /* 0x000fea0003800000 */
[----:B------:R-:W0:Y:S01]  /*6d00*/  S2R R6, SR_CgaCtaId ;  /* 0x0000000000067919 */ /* 0x000e220000008800 */
[----:B------:R-:W-:Y:S01]  /*6d10*/  LOP3.LUT P0, RZ, R4, 0x1f, RZ, 0xc0, !PT ;  /* 0x0000001f04ff7812 */ /* 0x000fe2000780c0ff */
[----:B------:R-:W-:Y:S01]  /*6d20*/  ULDC UR5, c[0x0][0x658] ;  /* 0x0001960000057ab9 */ /* 0x000fe20000000800 */
[C---:B------:R-:W-:Y:S01]  /*6d30*/  ISETP.NE.AND P2, PT, R3.reuse, RZ, PT ;  /* 0x000000ff0300720c */ /* 0x040fe20003f45270 */
[----:B------:R-:W-:Y:S01]  /*6d40*/  UMOV UR6, 0xffffffff ;  /* 0xffffffff00067882 */ /* 0x000fe20000000000 */
[----:B------:R-:W-:Y:S01]  /*6d50*/  ISETP.NE.OR P0, PT, R3, RZ, !P0 ;  /* 0x000000ff0300720c */ /* 0x000fe20004705670 */
[----:B------:R-:W-:Y:S01]  /*6d60*/  IMAD.MOV.U32 R3, RZ, RZ, 0x1c00 ;  /* 0x00001c00ff037424 */ /* 0x000fe200078e00ff */
[----:B------:R-:W-:Y:S01]  /*6d70*/  BSSY B0, `(.L_x_156) ;  /* 0x00000c7000007945 */ /* 0x000fe20003800000 */
[----:B------:R-:W-:Y:S01]  /*6d80*/  USHF.L.U32 UR6, UR6, UR5, URZ ;  /* 0x0000000506067299 */ /* 0x000fe2000800063f */
[----:B------:R-:W-:Y:S01]  /*6d90*/  IMAD.MOV.U32 R9, RZ, RZ, 0x1 ;  /* 0x00000001ff097424 */ /* 0x000fe200078e00ff */
[----:B------:R-:W-:Y:S01]  /*6da0*/  LOP3.LUT R7, R16, 0x2, RZ, 0xfc, !PT ;  /* 0x0000000210077812 */ /* 0x000fe200078efcff */
[----:B------:R-:W-:Y:S01]  /*6db0*/  IMAD.MOV.U32 R0, RZ, RZ, 0x1 ;  /* 0x00000001ff007424 */ /* 0x000fe200078e00ff */
[----:B------:R-:W-:Y:S01]  /*6dc0*/  ULDC UR4, c[0x0][0x600] ;  /* 0x0001800000047ab9 */ /* 0x000fe20000000800 */
[----:B------:R-:W-:Y:S01]  /*6dd0*/  IMAD.MOV.U32 R8, RZ, RZ, RZ ;  /* 0x000000ffff087224 */ /* 0x000fe200078e00ff */
[----:B------:R-:W-:Y:S01]  /*6de0*/  UMOV UR7, 0x1 ;  /* 0x0000000100077882 */ /* 0x000fe20000000000 */
[----:B------:R-:W-:-:S02]  /*6df0*/  UIADD3 UR19, UR38, 0x1, URZ ;  /* 0x0000000126137890 */ /* 0x000fc4000fffe03f */
[----:B------:R-:W-:Y:S02]  /*6e00*/  UIADD3 UR15, UR4, -0x1, URZ ;  /* 0xffffffff040f7890 */ /* 0x000fe4000fffe03f */
[----:B------:R-:W-:Y:S02]  /*6e10*/  USHF.L.U32 UR17, UR7, UR5, URZ ;  /* 0x0000000507117299 */ /* 0x000fe4000800063f */
[----:B------:R-:W-:Y:S01]  /*6e20*/  ULOP3.LUT UR16, URZ, UR6, URZ, 0x33, !UPT ;  /* 0x000000063f107292 */ /* 0x000fe2000f8e333f */
[----:B------:R-:W-:Y:S01]  /*6e30*/  ULDC.64 UR20, c[0x0][0x198] ;  /* 0x0000660000147ab9 */ /* 0x000fe20000000a00 */
[----:B0-----:R-:W-:-:S05]  /*6e40*/  LOP3.LUT R6, R6, 0x1, RZ, 0xc0, !PT ;  /* 0x0000000106067812 */ /* 0x001fca00078ec0ff */
[----:B------:R-:W-:-:S07]  /*6e50*/  IMAD R10, R6, R3, 0x14180 ;  /* 0x00014180060a7424 */ /* 0x000fce00078e0203 */
.L_x_168:
[----:B------:R-:W-:-:S03]  /*6e60*/  UMOV UR4, 0xffffffff ;  /* 0xffffffff00047882 */ /* 0x000fc60000000000 */
[----:B------:R-:W-:Y:S05]  /*6e70*/  BRA.DIV UR4, `(.L_x_157) ;  /* 0x0000001204c87947 */ /* 0x000fea000b800000 */
[----:B------:R-:W-:-:S13]  /*6e80*/  ELECT P6, URZ, PT ;  /* 0x00000000003f782f */ /* 0x000fda00038c0000 */
.L_x_187:
[----:B------:R-:W0:Y:S01]  /*6e90*/  LDC R3, c[0x0][0x28c] ;  /* 0x0000a300ff037b82 */ /* 0x000e220000000800 */
[----:B------:R-:W-:Y:S01]  /*6ea0*/  BSSY B1, `(.L_x_158) ;  /* 0x000003a000017945 */ /* 0x000fe20003800000 */
[----:B0-----:R-:W-:-:S13]  /*6eb0*/  ISETP.LT.OR P6, PT, R3, 0x1, !P6 ;  /* 0x000000010300780c */ /* 0x001fda00077c1670 */
[----:B------:R-:W-:Y:S05]  /*6ec0*/  @P6 BRA `(.L_x_159) ;  /* 0x0000000000dc6947 */ /* 0x000fea0003800000 */
[----:B------:R-:W-:Y:S02]  /*6ed0*/  IMAD R22, R22, 0x2, R6 ;  /* 0x0000000216167824 */ /* 0x000fe400078e0206 */
[----:B------:R-:W-:Y:S02]  /*6ee0*/  IMAD.SHL.U32 R19, R19, 0x40, RZ ;  /* 0x0000004013137824 */ /* 0x000fe400078e00ff */
[----:B------:R-:W-:Y:S02]  /*6ef0*/  IMAD.MOV.U32 R14, RZ, RZ, RZ ;  /* 0x000000ffff0e7224 */ /* 0x000fe400078e00ff */
[----:B------:R-:W-:Y:S02]  /*6f00*/  IMAD.U32 R15, RZ, RZ, UR19 ;  /* 0x00000013ff0f7e24 */ /* 0x000fe4000f8e00ff */
[----:B------:R-:W-:Y:S02]  /*6f10*/  IMAD.MOV.U32 R3, RZ, RZ, R0 ;  /* 0x000000ffff037224 */ /* 0x000fe400078e0000 */
[----:B------:R-:W-:-:S02]  /*6f20*/  IMAD.MOV.U32 R5, RZ, RZ, R8 ;  /* 0x000000ffff057224 */ /* 0x000fc400078e0008 */
[----:B------:R-:W-:-:S07]  /*6f30*/  IMAD R22, R22, 0x38, RZ ;  /* 0x0000003816167824 */ /* 0x000fce00078e02ff */
.L_x_163:
[----:B------:R-:W0:Y:S01]  /*6f40*/  S2R R11, SR_CgaCtaId ;  /* 0x00000000000b7919 */ /* 0x000e220000008800 */
[----:B------:R-:W-:-:S04]  /*6f50*/  MOV R4, 0x400 ;  /* 0x0000040000047802 */ /* 0x000fc80000000f00 */
[----:B0-----:R-:W-:Y:S02]  /*6f60*/  LEA R12, R11, R4, 0x18 ;  /* 0x000000040b0c7211 */ /* 0x001fe400078ec0ff */
[----:B------:R-:W-:Y:S01]  /*6f70*/  SHF.L.U32 R4, R3, 0x1f, RZ ;  /* 0x0000001f03047819 */ /* 0x000fe200000006ff */
[----:B------:R-:W0:Y:S02]  /*6f80*/  @!P2 LDC R11, c[0x0][0x500] ;  /* 0x00014000ff0bab82 */ /* 0x000e240000000800 */
[----:B------:R-:W-:-:S04]  /*6f90*/  IMAD R13, R5, 0x8, R12 ;  /* 0x00000008050d7824 */ /* 0x000fc800078e020c */
[----:B------:R-:W1:Y:S02]  /*6fa0*/  SYNCS.PHASECHK.TRANS64.TRYWAIT P1, [R13+URZ+0x50], R4 ;  /* 0x000050040d0075a7 */ /* 0x000e64000802017f */
[----:B-1----:R-:W-:Y:S05]  /*6fb0*/  @!P1 BRA `(.L_x_160) ;  /* 0x0000001000989947 */ /* 0x002fea0003800000 */
.L_x_188:
[----:B-1----:R-:W-:Y:S01]  /*6fc0*/  PRMT R4, R7, 0x9910, RZ ;  /* 0x0000991007047816 */ /* 0x002fe200000000ff */
[----:B0-----:R0:W-:Y:S03]  /*6fd0*/  @!P2 SYNCS.ARRIVE.TRANS64 RZ, [R13+URZ], R11 ;  /* 0x0000000b0dffa9a7 */ /* 0x0011e6000800003f */
[----:B------:R-:W-:-:S13]  /*6fe0*/  ISETP.NE.AND P1, PT, R4, 0x2, PT ;  /* 0x000000020400780c */ /* 0x000fda0003f25270 */
[----:B0-----:R-:W-:Y:S05]  /*6ff0*/  @P1 BRA `(.L_x_161) ;  /* 0x0000000000041947 */ /* 0x001fea0003800000 */
[----:B------:R-:W-:Y:S01]  /*7000*/  BPT.TRAP 0x1 ;  /* 0x000000040000795c */ /* 0x000fe20000300000 */
.L_x_161:
[----:B------:R-:W-:Y:S05]  /*7010*/  @P0 BRA `(.L_x_162) ;  /* 0x0000000000040947 */ /* 0x000fea0003800000 */
[----:B------:R-:W-:Y:S01]  /*7020*/  BPT.TRAP 0x1 ;  /* 0x000000040000795c */ /* 0x000fe20000300000 */
.L_x_162:
[----:B------:R-:W-:Y:S01]  /*7030*/  IMAD R4, R5, 0x2000, R12 ;  /* 0x0000200005047824 */ /* 0x000fe200078e020c */
[----:B------:R-:W-:Y:S01]  /*7040*/  R2UR UR13, R12 ;  /* 0x000000000c0d72ca */ /* 0x000fe200000e0000 */
[----:B------:R-:W-:Y:S01]  /*7050*/  VIADD R15, R15, 0xffffffff ;  /* 0xffffffff0f0f7836 */ /* 0x000fe20000000000 */
[----:B------:R-:W-:Y:S01]  /*7060*/  R2UR UR9, R13 ;  /* 0x000000000d0972ca */ /* 0x000fe200000e0000 */
[----:B------:R-:W-:Y:S01]  /*7070*/  UIADD3 UR4, UP0, UR20, 0xf0, URZ ;  /* 0x000000f014047890 */ /* 0x000fe2000ff1e03f */
[----:B------:R-:W-:Y:S01]  /*7080*/  R2UR UR5, R4 ;  /* 0x00000000040572ca */ /* 0x000fe200000e0000 */
[----:B------:R-:W-:Y:S01]  /*7090*/  IMAD R4, R5, 0x3800, R10 ;  /* 0x0000380005047824 */ /* 0x000fe200078e020a */
[----:B------:R-:W-:Y:S01]  /*70a0*/  R2UR UR11, R19 ;  /* 0x00000000130b72ca */ /* 0x000fe200000e0000 */
[----:B------:R-:W-:Y:S01]  /*70b0*/  UIADD3 UR22, UP1, UR20, 0x1f0, URZ ;  /* 0x000001f014167890 */ /* 0x000fe2000ff3e03f */
[----:B------:R-:W-:Y:S01]  /*70c0*/  R2UR UR10, R14 ;  /* 0x000000000e0a72ca */ /* 0x000fe200000e0000 */
[----:B------:R-:W-:Y:S01]  /*70d0*/  VIADD R5, R5, 0x1 ;  /* 0x0000000105057836 */ /* 0x000fe20000000000 */
[----:B------:R-:W-:Y:S01]  /*70e0*/  R2UR UR8, R4 ;  /* 0x00000000040872ca */ /* 0x000fe200000e0000 */
[----:B------:R-:W-:Y:S01]  /*70f0*/  UIADD3.X UR23, URZ, UR21, URZ, UP1, !UPT ;  /* 0x000000153f177290 */ /* 0x000fe20008ffe43f */
[----:B------:R-:W-:Y:S01]  /*7100*/  R2UR UR12, R2 ;  /* 0x00000000020c72ca */ /* 0x000fe200000e0000 */
[----:B------:R-:W-:Y:S01]  /*7110*/  UMOV UR6, 0x0 ;  /* 0x0000000000067882 */ /* 0x000fe20000000000 */
[----:B------:R-:W-:Y:S01]  /*7120*/  R2UR UR18, R22 ;  /* 0x00000000161272ca */ /* 0x000fe200000e0000 */
[----:B------:R-:W-:Y:S01]  /*7130*/  UMOV UR7, 0x10000000 ;  /* 0x1000000000077882 */ /* 0x000fe20000000000 */
[----:B------:R-:W-:Y:S01]  /*7140*/  ISETP.GT.AND P3, PT, R15, 0x1, PT ;  /* 0x000000010f00780c */ /* 0x000fe20003f64270 */
[----:B------:R-:W-:Y:S01]  /*7150*/  UIADD3 UR14, UR5, 0x180, URZ ;  /* 0x00000180050e7890 */ /* 0x000fe2000fffe03f */
[C---:B------:R-:W-:Y:S01]  /*7160*/  ISETP.NE.AND P1, PT, R5.reuse, 0xa, PT ;  /* 0x0000000a0500780c */ /* 0x040fe20003f25270 */
[----:B------:R-:W-:Y:S01]  /*7170*/  UIADD3.X UR5, URZ, UR21, URZ, UP0, !UPT ;  /* 0x000000153f057290 */ /* 0x000fe200087fe43f */
[----:B------:R-:W-:Y:S01]  /*7180*/  VIADD R14, R14, 0x80 ;  /* 0x000000800e0e7836 */ /* 0x000fe20000000000 */
[----:B------:R-:W-:Y:S01]  /*7190*/  UMOV UR24, 0x30000 ;  /* 0x0003000000187882 */ /* 0x000fe20000000000 */
[----:B------:R-:W-:Y:S01]  /*71a0*/  SEL R4, RZ, 0x1, P1 ;  /* 0x00000001ff047807 */ /* 0x000fe20000800000 */
[----:B------:R-:W-:Y:S01]  /*71b0*/  UIADD3 UR13, UR13, UR8, URZ ;  /* 0x000000080d0d7290 */ /* 0x000fe2000fffe03f */
[----:B------:R-:W-:-:S02]  /*71c0*/  SEL R5, R5, RZ, P1 ;  /* 0x000000ff05057207 */ /* 0x000fc40000800000 */
[----:B------:R-:W-:Y:S01]  /*71d0*/  UMOV UR8, UR14 ;  /* 0x0000000e00087c82 */ /* 0x000fe20008000000 */
[----:B------:R-:W-:Y:S01]  /*71e0*/  LOP3.LUT R3, R3, R4, RZ, 0x3c, !PT ;  /* 0x0000000403037212 */ /* 0x000fe200078e3cff */
[----:B------:R0:W-:Y:S02]  /*71f0*/  UTMALDG.3D [UR8], [UR4], desc[UR6] ;  /* 0x00000608040075b4 */ /* 0x0001e40008011000 */
[----:B0-----:R-:W-:Y:S01]  /*7200*/  UMOV UR11, UR18 ;  /* 0x00000012000b7c82 */ /* 0x001fe20008000000 */
[----:B------:R-:W-:Y:S02]  /*7210*/  UMOV UR8, UR13 ;  /* 0x0000000d00087c82 */ /* 0x000fe40008000000 */
[----:B------:R0:W-:Y:S02]  /*7220*/  UTMALDG.3D.MULTICAST [UR8], [UR22], UR24, desc[UR6] ;  /* 0x00000608160073b4 */ /* 0x0001e40008011818 */
[----:B0-----:R-:W-:Y:S05]  /*7230*/  @P3 BRA `(.L_x_163) ;  /* 0xfffffffc00403947 */ /* 0x001fea000383ffff */
.L_x_159:
[----:B------:R-:W-:Y:S05]  /*7240*/  BSYNC B1 ;  /* 0x0000000000017941 */ /* 0x000fea0003800000 */
.L_x_158:
[----:B------:R-:W2:Y:S01]  /*7250*/  LDL.64 R12, [R1] ;  /* 0x00000000010c7983 */ /* 0x000ea20000100a00 */
[----:B------:R-:W-:Y:S01]  /*7260*/  LOP3.LUT P4, RZ, R9, 0xff, RZ, 0xc0, !PT ;  /* 0x000000ff09ff7812 */ /* 0x000fe2000788c0ff */
[----:B------:R-:W-:Y:S01]  /*7270*/  VIADD R8, R8, UR38 ;  /* 0x0000002608087c36 */ /* 0x000fe20008000000 */
[----:B------:R-:W-:Y:S01]  /*7280*/  ULDC.64 UR4, c[0x0][0x650] ;  /* 0x0001940000047ab9 */ /* 0x000fe20000000a00 */
[----:B------:R-:W-:Y:S01]  /*7290*/  IMAD.U32 R5, RZ, RZ, UR38 ;  /* 0x00000026ff057e24 */ /* 0x000fe2000f8e00ff */
[----:B------:R-:W-:Y:S01]  /*72a0*/  UISETP.GE.U32.AND UP0, UPT, UR38, 0xa, UPT ;  /* 0x0000000a2600788c */ /* 0x000fe2000bf06070 */
[----:B------:R-:W-:Y:S01]  /*72b0*/  BSSY B1, `(.L_x_164) ;  /* 0x0000070000017945 */ /* 0x000fe20003800000 */
[----:B------:R-:W-:Y:S01]  /*72c0*/  ISETP.GT.U32.AND P1, PT, R8, 0x9, PT ;  /* 0x000000090800780c */ /* 0x000fe20003f24070 */
[----:B------:R-:W-:Y:S01]  /*72d0*/  IMAD.MOV.U32 R19, RZ, RZ, -0x1 ;  /* 0xffffffffff137424 */ /* 0x000fe200078e00ff */
[----:B------:R-:W-:Y:S01]  /*72e0*/  PRMT R9, RZ, 0x7610, R9 ;  /* 0x00007610ff097816 */ /* 0x000fe20000000009 */
[----:B------:R-:W-:Y:S01]  /*72f0*/  IMAD.MOV.U32 R22, RZ, RZ, -0x1 ;  /* 0xffffffffff167424 */ /* 0x000fe200078e00ff */
[----:B------:R-:W-:-:S02]  /*7300*/  ISETP.LT.U32.AND P1, PT, R5, 0xa, P1 ;  /* 0x0000000a0500780c */ /* 0x000fc40000f21070 */
[----:B------:R-:W-:Y:S01]  /*7310*/  PLOP3.LUT P3, PT, PT, PT, UP0, 0x80, 0x0 ;  /* 0x000000000000781c */ /* 0x000fe20003f6f008 */
[----:B------:R-:W0:Y:S01]  /*7320*/  @P4 S2R R3, SR_CgaCtaId ;  /* 0x0000000000034919 */ /* 0x000e220000008800 */
[----:B------:R-:W-:-:S04]  /*7330*/  @P4 MOV R2, 0x400 ;  /* 0x0000040000024802 */ /* 0x000fc80000000f00 */
[----:B0-----:R-:W-:Y:S01]  /*7340*/  @P4 LEA R4, R3, R2, 0x18 ;  /* 0x0000000203044211 */ /* 0x001fe200078ec0ff */
[----:B------:R-:W-:-:S03]  /*7350*/  IMAD.WIDE.U32 R2, R8, -0x33333333, RZ ;  /* 0xcccccccd08027825 */ /* 0x000fc600078e00ff */
[----:B------:R0:W-:Y:S01]  /*7360*/  @P4 SYNCS.ARRIVE.TRANS64.A1T0 RZ, [R4+URZ+0xd8], RZ ;  /* 0x0000d8ff04ff49a7 */ /* 0x0001e2000810003f */
[----:B------:R-:W-:Y:S01]  /*7370*/  IMAD.MOV.U32 R2, RZ, RZ, -0x1 ;  /* 0xffffffffff027424 */ /* 0x000fe200078e00ff */
[----:B------:R-:W-:Y:S02]  /*7380*/  SHF.R.U32.HI R5, RZ, 0x3, R3 ;  /* 0x00000003ff057819 */ /* 0x000fe40000011603 */
[----:B------:R-:W-:-:S03]  /*7390*/  SEL R3, RZ, 0x1, !P1 ;  /* 0x00000001ff037807 */ /* 0x000fc60004800000 */
[----:B------:R-:W-:Y:S01]  /*73a0*/  IMAD R8, R5, -0xa, R8 ;  /* 0xfffffff605087824 */ /* 0x000fe200078e0208 */
[----:B------:R-:W-:Y:S02]  /*73b0*/  LOP3.LUT R0, R0, R3, RZ, 0x3c, !PT ;  /* 0x0000000300007212 */ /* 0x000fe400078e3cff */
[----:B------:R-:W-:Y:S02]  /*73c0*/  PRMT R3, RZ, 0x7610, R3 ;  /* 0x00007610ff037816 */ /* 0x000fe40000000003 */
[----:B------:R-:W-:Y:S02]  /*73d0*/  @P3 LOP3.LUT R0, R0, 0x1, R5, 0x78, !PT ;  /* 0x0000000100003812 */ /* 0x000fe400078e7805 */
[----:B--2---:R-:W-:-:S04]  /*73e0*/  IADD3 R18, P4, R18, R12, RZ ;  /* 0x0000000c12127210 */ /* 0x004fc80007f9e0ff */
[----:B------:R-:W-:Y:S01]  /*73f0*/  ISETP.GE.U32.AND P1, PT, R18, UR4, PT ;  /* 0x0000000412007c0c */ /* 0x000fe2000bf26070 */
[----:B------:R-:W-:-:S05]  /*7400*/  IMAD.X R17, R17, 0x1, R23, P4 ;  /* 0x0000000111117824 */ /* 0x000fca00020e0617 */
[----:B------:R-:W-:-:S13]  /*7410*/  ISETP.GE.U32.AND.EX P1, PT, R17, UR5, PT, P1 ;  /* 0x0000000511007c0c */ /* 0x000fda000bf26110 */
[----:B0-----:R-:W-:Y:S05]  /*7420*/  @P1 BRA `(.L_x_165) ;  /* 0x0000000400601947 */ /* 0x001fea0003800000 */
[----:B------:R-:W0:Y:S01]  /*7430*/  S2R R12, SR_CTAID.X ;  /* 0x00000000000c7919 */ /* 0x000e220000002500 */
[----:B------:R-:W-:Y:S01]  /*7440*/  ULDC.64 UR4, c[0x0][0x628] ;  /* 0x00018a0000047ab9 */ /* 0x000fe20000000a00 */
[----:B------:R-:W-:Y:S01]  /*7450*/  ULDC UR7, c[0x0][0x630] ;  /* 0x00018c0000077ab9 */ /* 0x000fe20000000800 */
[----:B------:R-:W-:Y:S01]  /*7460*/  ISETP.NE.U32.AND P1, PT, RZ, UR4, PT ;  /* 0x00000004ff007c0c */ /* 0x000fe2000bf25070 */
[----:B------:R-:W1:Y:S01]  /*7470*/  S2R R13, SR_CTAID.Y ;  /* 0x00000000000d7919 */ /* 0x000e620000002600 */
[----:B------:R-:W-:Y:S01]  /*7480*/  ULDC UR8, c[0x0][0x150] ;  /* 0x0000540000087ab9 */ /* 0x000fe20000000800 */
[----:B------:R-:W-:Y:S01]  /*7490*/  IMAD.MOV.U32 R2, RZ, RZ, R18 ;  /* 0x000000ffff027224 */ /* 0x000fe200078e0012 */
[----:B------:R-:W-:Y:S01]  /*74a0*/  ISETP.NE.AND.EX P1, PT, RZ, UR5, PT, P1 ;  /* 0x00000005ff007c0c */ /* 0x000fe2000bf25310 */
[----:B------:R-:W-:Y:S01]  /*74b0*/  IMAD.MOV.U32 R3, RZ, RZ, R17 ;  /* 0x000000ffff037224 */ /* 0x000fe200078e0011 */
[----:B0-----:R-:W-:-:S11]  /*74c0*/  I2FP.F32.U32 R14, R12 ;  /* 0x0000000c000e7245 */ /* 0x001fd60000201000 */
[----:B------:R-:W-:Y:S05]  /*74d0*/  @!P1 BRA `(.L_x_166) ;  /* 0x0000000000289947 */ /* 0x000fea0003800000 */
[----:B------:R-:W-:Y:S02]  /*74e0*/  ULDC UR6, c[0x0][0x634] ;  /* 0x00018d0000067ab9 */ /* 0x000fe40000000800 */
[----:B------:R-:W-:-:S05]  /*74f0*/  IADD3 R3, P1, R18, UR6, RZ ;  /* 0x0000000612037c10 */ /* 0x000fca000ff3e0ff */
[----:B------:R-:W-:-:S04]  /*7500*/  IMAD.X R11, RZ, RZ, R17, P1 ;  /* 0x000000ffff0b7224 */ /* 0x000fc800008e0611 */
[----:B------:R-:W-:-:S04]  /*7510*/  IMAD.WIDE.U32 R4, R11, UR4, RZ ;  /* 0x000000040b047c25 */ /* 0x000fc8000f8e00ff */
[----:B------:R-:W-:-:S04]  /*7520*/  IMAD.WIDE.U32 R4, P1, R3, UR5, R4 ;  /* 0x0000000503047c25 */ /* 0x000fc8000f820004 */
[----:B------:R-:W-:-:S04]  /*7530*/  IMAD.WIDE.U32 R2, R3, UR4, RZ ;  /* 0x0000000403027c25 */ /* 0x000fc8000f8e00ff */
[----:B------:R-:W-:Y:S01]  /*7540*/  IMAD.MOV.U32 R2, RZ, RZ, R5 ;  /* 0x000000ffff027224 */ /* 0x000fe200078e0005 */
[----:B------:R-:W-:Y:S01]  /*7550*/  IADD3 RZ, P3, R3, R4, RZ ;  /* 0x0000000403ff7210 */ /* 0x000fe20007f7e0ff */
[----:B------:R-:W-:-:S04]  /*7560*/  IMAD.X R3, RZ, RZ, RZ, P1 ;  /* 0x000000ffff037224 */ /* 0x000fc800008e06ff */
[----:B------:R-:W-:-:S08]  /*7570*/  IMAD.WIDE.U32.X R2, R11, UR5, R2, P3 ;  /* 0x000000050b027c25 */ /* 0x000fd000098e0402 */
.L_x_166:
[----:B------:R-:W0:Y:S01]  /*7580*/  LDC R21, c[0x0][0x65c] ;  /* 0x00019700ff157b82 */ /* 0x000e220000000800 */
[--C-:B------:R-:W-:Y:S01]  /*7590*/  SHF.R.U64 R11, R2, UR7, R3.reuse ;  /* 0x00000007020b7c19 */ /* 0x100fe20008001203 */
[----:B------:R-:W-:Y:S01]  /*75a0*/  FMUL R14, R14, UR8 ;  /* 0x000000080e0e7c20 */ /* 0x000fe20008400000 */
[----:B------:R-:W-:Y:S01]  /*75b0*/  SHF.R.U32.HI R2, RZ, UR7, R3 ;  /* 0x00000007ff027c19 */ /* 0x000fe20008011603 */
[----:B------:R-:W-:Y:S01]  /*75c0*/  ULDC UR6, c[0x0][0x154] ;  /* 0x0000550000067ab9 */ /* 0x000fe20000000800 */
[----:B------:R-:W-:Y:S01]  /*75d0*/  IADD3 R15, P1, RZ, -R11, RZ ;  /* 0x8000000bff0f7210 */ /* 0x000fe20007f3e0ff */
[----:B------:R-:W-:Y:S01]  /*75e0*/  ULDC.64 UR4, c[0x0][0x620] ;  /* 0x0001880000047ab9 */ /* 0x000fe20000000a00 */
[----:B-1----:R-:W-:Y:S01]  /*75f0*/  I2FP.F32.U32 R3, R13 ;  /* 0x0000000d00037245 */ /* 0x002fe20000201000 */
[----:B------:R-:W1:Y:S01]  /*7600*/  LDC R19, c[0x0][0x144] ;  /* 0x00005100ff137b82 */ /* 0x000e620000000800 */
[----:B------:R-:W2:Y:S01]  /*7610*/  F2I.U32.TRUNC.NTZ R14, R14 ;  /* 0x0000000e000e7305 */ /* 0x000ea2000020f000 */
[----:B------:R-:W-:-:S02]  /*7620*/  IMAD.X R2, RZ, RZ, ~R2, P1 ;  /* 0x000000ffff027224 */ /* 0x000fc400008e0e02 */
[----:B------:R-:W-:Y:S01]  /*7630*/  FMUL R4, R3, UR6 ;  /* 0x0000000603047c20 */ /* 0x000fe20008400000 */
[----:B------:R-:W-:Y:S01]  /*7640*/  IMAD.MOV.U32 R3, RZ, RZ, R17 ;  /* 0x000000ffff037224 */ /* 0x000fe200078e0011 */
[----:B------:R-:W-:Y:S01]  /*7650*/  ULDC.64 UR6, c[0x0][0x640] ;  /* 0x0001900000067ab9 */ /* 0x000fe20000000a00 */
[----:B------:R-:W-:Y:S01]  /*7660*/  IMAD R2, R2, UR4, RZ ;  /* 0x0000000402027c24 */ /* 0x000fe2000f8e02ff */
[----:B------:R-:W3:Y:S01]  /*7670*/  LDC R20, c[0x0][0x148] ;  /* 0x00005200ff147b82 */ /* 0x000ee20000000800 */
[----:B------:R-:W-:Y:S01]  /*7680*/  ISETP.NE.U32.AND P1, PT, RZ, UR6, PT ;  /* 0x00000006ff007c0c */ /* 0x000fe2000bf25070 */
[----:B------:R-:W4:Y:S01]  /*7690*/  F2I.U32.TRUNC.NTZ R4, R4 ;  /* 0x0000000400047305 */ /* 0x000f22000020f000 */
[----:B------:R-:W-:Y:S02]  /*76a0*/  IMAD R5, R15, UR5, R2 ;  /* 0x000000050f057c24 */ /* 0x000fe4000f8e0202 */
[----:B------:R-:W-:Y:S01]  /*76b0*/  IMAD.MOV.U32 R2, RZ, RZ, R18 ;  /* 0x000000ffff027224 */ /* 0x000fe200078e0012 */
[----:B------:R-:W-:-:S02]  /*76c0*/  ISETP.NE.AND.EX P1, PT, RZ, UR7, PT, P1 ;  /* 0x00000007ff007c0c */ /* 0x000fc4000bf25310 */
[----:B0-----:R-:W-:Y:S01]  /*76d0*/  ISETP.NE.AND P4, PT, R21, 0x1, PT ;  /* 0x000000011500780c */ /* 0x001fe20003f85270 */
[----:B------:R-:W-:Y:S01]  /*76e0*/  IMAD.WIDE.U32 R2, R15, UR4, R2 ;  /* 0x000000040f027c25 */ /* 0x000fe2000f8e0002 */
[----:B------:R-:W-:-:S03]  /*76f0*/  ULDC UR4, c[0x0][0x618] ;  /* 0x0001860000047ab9 */ /* 0x000fc60000000800 */
[----:B--2---:R-:W-:Y:S02]  /*7700*/  IMAD.MOV R14, RZ, RZ, -R14 ;  /* 0x000000ffff0e7224 */ /* 0x004fe400078e0a0e */
[----:B------:R-:W-:Y:S02]  /*7710*/  IMAD.IADD R3, R3, 0x1, R5 ;  /* 0x0000000103037824 */ /* 0x000fe400078e0205 */
[----:B-1----:R-:W-:-:S03]  /*7720*/  IMAD R12, R19, R14, R12 ;  /* 0x0000000e130c7224 */ /* 0x002fc600078e020c */
[--C-:B------:R-:W-:Y:S01]  /*7730*/  SHF.R.U64 R14, R2, UR4, R3.reuse ;  /* 0x00000004020e7c19 */ /* 0x100fe20008001203 */
[----:B----4-:R-:W-:Y:S01]  /*7740*/  IMAD.MOV R2, RZ, RZ, -R4 ;  /* 0x000000ffff027224 */ /* 0x010fe200078e0a04 */
[----:B------:R-:W-:Y:S01]  /*7750*/  SHF.R.U32.HI R3, RZ, UR4, R3 ;  /* 0x00000004ff037c19 */ /* 0x000fe20008011603 */
[----:B------:R-:W-:Y:S02]  /*7760*/  ULDC UR4, c[0x0][0x608] ;  /* 0x0001820000047ab9 */ /* 0x000fe40000000800 */
[----:B---3--:R-:W-:Y:S01]  /*7770*/  @P4 IMAD R12, R20, R2, R13 ;  /* 0x00000002140c4224 */ /* 0x008fe200078e020d */
[--C-:B------:R-:W-:Y:S02]  /*7780*/  SHF.R.U64 R19, R14, UR4, R3.reuse ;  /* 0x000000040e137c19 */ /* 0x100fe40008001203 */
[----:B------:R-:W-:Y:S01]  /*7790*/  SHF.R.U32.HI R2, RZ, UR4, R3 ;  /* 0x00000004ff027c19 */ /* 0x000fe20008011603 */
[----:B------:R-:W-:-:S03]  /*77a0*/  ULDC UR4, c[0x0][0x658] ;  /* 0x0001960000047ab9 */ /* 0x000fc60000000800 */
[--C-:B------:R-:W-:Y:S02]  /*77b0*/  SHF.R.U64 R13, R19, UR4, R2.reuse ;  /* 0x00000004130d7c19 */ /* 0x100fe40008001202 */
[----:B------:R-:W-:-:S03]  /*77c0*/  SHF.R.U32.HI R2, RZ, UR4, R2 ;  /* 0x00000004ff027c19 */ /* 0x000fc60008011602 */
[----:B------:R-:W-:Y:S02]  /*77d0*/  IMAD.MOV.U32 R4, RZ, RZ, R13 ;  /* 0x000000ffff047224 */ /* 0x000fe400078e000d */
[----:B------:R-:W-:Y:S01]  /*77e0*/  IMAD.MOV.U32 R3, RZ, RZ, R2 ;  /* 0x000000ffff037224 */ /* 0x000fe200078e0002 */
[----:B------:R-:W-:Y:S06]  /*77f0*/  @!P1 BRA `(.L_x_167) ;  /* 0x00000000002c9947 */ /* 0x000fec0003800000 */
        /* <DEDUP_REMOVED lines=9> */
[----:B------:R-:W-:-:S04]  /*7890*/  IMAD.WIDE.U32.X R2, R15, UR7, R2, P3 ;  /* 0x000000070f027c25 */ /* 0x000fc800098e0402 */
[----:B------:R-:W-:-:S07]  /*78a0*/  IMAD.MOV.U32 R4, RZ, RZ, R2 ;  /* 0x000000ffff047224 */ /* 0x000fce00078e0002 */
.L_x_167:
[----:B------:R-:W-:Y:S01]  /*78b0*/  ULDC UR4, c[0x0][0x648] ;  /* 0x0001920000047ab9 */ /* 0x000fe20000000800 */
[----:B------:R-:W-:Y:S01]  /*78c0*/  LOP3.LUT R2, R19, UR16, RZ, 0xc0, !PT ;  /* 0x0000001013027c12 */ /* 0x000fe2000f8ec0ff */
[----:B------:R-:W-:Y:S01]  /*78d0*/  ULDC UR5, c[0x0][0x610] ;  /* 0x0001840000057ab9 */ /* 0x000fe20000000800 */
[----:B------:R-:W-:Y:S01]  /*78e0*/  SHF.R.U64 R3, R4, UR4, R3 ;  /* 0x0000000404037c19 */ /* 0x000fe20008001203 */
[----:B------:R-:W-:Y:S01]  /*78f0*/  ULDC UR4, c[0x0][0x638] ;  /* 0x00018e0000047ab9 */ /* 0x000fe20000000800 */
[----:B------:R-:W-:-:S03]  /*7900*/  LOP3.LUT R14, R14, UR15, RZ, 0xc0, !PT ;  /* 0x0000000f0e0e7c12 */ /* 0x000fc6000f8ec0ff */
[----:B------:R-:W-:Y:S02]  /*7910*/  IMAD.MOV R4, RZ, RZ, -R3 ;  /* 0x000000ffff047224 */ /* 0x000fe400078e0a03 */
[----:B------:R-:W-:Y:S02]  /*7920*/  IMAD R3, R3, UR17, R2 ;  /* 0x0000001103037c24 */ /* 0x000fe4000f8e0202 */
[----:B------:R-:W-:Y:S01]  /*7930*/  IMAD R13, R4, UR4, R13 ;  /* 0x00000004040d7c24 */ /* 0x000fe2000f8e020d */
[----:B------:R-:W-:Y:S01]  /*7940*/  ULDC UR4, c[0x0][0x600] ;  /* 0x0001800000047ab9 */ /* 0x000fe20000000800 */
[----:B------:R-:W-:Y:S02]  /*7950*/  IMAD R12, R3, UR5, R12 ;  /* 0x00000005030c7c24 */ /* 0x000fe4000f8e020c */
[----:B------:R-:W-:Y:S02]  /*7960*/  IMAD R13, R13, UR4, R14 ;  /* 0x000000040d0d7c24 */ /* 0x000fe4000f8e020e */
[----:B------:R-:W-:-:S02]  /*7970*/  IMAD.MOV.U32 R3, RZ, RZ, 0x1 ;  /* 0x00000001ff037424 */ /* 0x000fc400078e00ff */
[----:B------:R-:W-:Y:S01]  /*7980*/  IMAD.MOV.U32 R2, RZ, RZ, R11 ;  /* 0x000000ffff027224 */ /* 0x000fe200078e000b */
[----:B------:R-:W-:Y:S02]  /*7990*/  SEL R22, R13, R12, !P4 ;  /* 0x0000000c0d167207 */ /* 0x000fe40006000000 */
[----:B------:R-:W-:-:S07]  /*79a0*/  SEL R19, R12, R13, !P4 ;  /* 0x0000000d0c137207 */ /* 0x000fce0006000000 */
.L_x_165:
[----:B------:R-:W-:Y:S05]  /*79b0*/  BSYNC B1 ;  /* 0x0000000000017941 */ /* 0x000fea0003800000 */
.L_x_164:
[----:B------:R-:W-:-:S13]  /*79c0*/  LOP3.LUT P1, RZ, R3, 0xff, RZ, 0xc0, !PT ;  /* 0x000000ff03ff7812 */ /* 0x000fda000782c0ff */
[----:B------:R-:W-:Y:S05]  /*79d0*/  @P1 BRA `(.L_x_168) ;  /* 0xfffffff400201947 */ /* 0x000fea000383ffff */
[----:B------:R-:W-:Y:S05]  /*79e0*/  BSYNC B0 ;  /* 0x0000000000007941 */ /* 0x000fea0003800000 */
.L_x_156:
[----:B------:R-:W-:-:S03]  /*79f0*/  UMOV UR4, 0xffffffff ;  /* 0xffffffff00047882 */ /* 0x000fc60000000000 */
[----:B------:R-:W-:Y:S05]  /*7a00*/  BRA.DIV UR4, `(.L_x_169) ;  /* 0x0000000a04187947 */ /* 0x000fea000b800000 */
[----:B------:R-:W-:-:S13]  /*7a10*/  ELECT P6, URZ, PT ;  /* 0x00000000003f782f */ /* 0x000fda00038c0000 */
.L_x_191:
[----:B------:R-:W-:Y:S04]  /*7a20*/  BSSY B0, `(.L_x_170) ;  /* 0x0000061000007945 */ /* 0x000fe80003800000 */
[----:B------:R-:W-:Y:S05]  /*7a30*/  @!P6 BRA `(.L_x_171) ;  /* 0x00000004007ce947 */ /* 0x000fea0003800000 */
[----:B------:R-:W-:-:S04]  /*7a40*/  LOP3.LUT R16, R16, 0x2, RZ, 0xfc, !PT ;  /* 0x0000000210107812 */ /* 0x000fc800078efcff */
[----:B------:R-:W-:-:S13]  /*7a50*/  ISETP.NE.AND P0, PT, R16, 0x3, PT ;  /* 0x000000031000780c */ /* 0x000fda0003f05270 */
[----:B------:R-:W-:Y:S05]  /*7a60*/  @!P0 BRA `(.L_x_172) ;  /* 0x0000000000048947 */ /* 0x000fea0003800000 */
[----:B------:R-:W-:Y:S01]  /*7a70*/  BPT.TRAP 0x1 ;  /* 0x000000040000795c */ /* 0x000fe20000300000 */
.L_x_172:
[----:B------:R-:W0:Y:S01]  /*7a80*/  S2R R3, SR_CgaCtaId ;  /* 0x0000000000037919 */ /* 0x000e220000008800 */
[----:B------:R-:W-:-:S04]  /*7a90*/  MOV R2, 0x400 ;  /* 0x0000040000027802 */ /* 0x000fc80000000f00 */
[----:B0-----:R-:W-:Y:S02]  /*7aa0*/  LEA R3, R3, R2, 0x18 ;  /* 0x0000000203037211 */ /* 0x001fe400078ec0ff */
[----:B------:R-:W-:-:S03]  /*7ab0*/  SHF.L.U32 R2, R0, 0x1f, RZ ;  /* 0x0000001f00027819 */ /* 0x000fc600000006ff */
[----:B------:R-:W-:-:S04]  /*7ac0*/  VIADD R3, R3, 0x50 ;  /* 0x0000005003037836 */ /* 0x000fc80000000000 */
[C---:B------:R-:W-:Y:S02]  /*7ad0*/  IMAD R7, R8.reuse, 0x8, R3 ;  /* 0x0000000808077824 */ /* 0x040fe400078e0203 */
[----:B------:R-:W-:Y:S02]  /*7ae0*/  VIADD R8, R8, 0x1 ;  /* 0x0000000108087836 */ /* 0x000fe40000000000 */
[----:B------:R-:W0:Y:S03]  /*7af0*/  SYNCS.PHASECHK.TRANS64.TRYWAIT P0, [R7+URZ], R2 ;  /* 0x00000002070075a7 */ /* 0x000e26000800017f */
[----:B------:R-:W-:-:S04]  /*7b00*/  ISETP.NE.AND P1, PT, R8, 0xa, PT ;  /* 0x0000000a0800780c */ /* 0x000fc80003f25270 */
[----:B------:R-:W-:Y:S02]  /*7b10*/  SEL R5, RZ, 0x1, P1 ;  /* 0x00000001ff057807 */ /* 0x000fe40000800000 */
[----:B------:R-:W-:Y:S02]  /*7b20*/  SEL R8, R8, RZ, P1 ;  /* 0x000000ff08087207 */ /* 0x000fe40000800000 */
[----:B------:R-:W-:-:S03]  /*7b30*/  LOP3.LUT R5, R0, R5, RZ, 0x3c, !PT ;  /* 0x0000000500057212 */ /* 0x000fc600078e3cff */
[----:B------:R-:W-:Y:S01]  /*7b40*/  IMAD R9, R8, 0x8, R3 ;  /* 0x0000000808097824 */ /* 0x000fe200078e0203 */
[----:B------:R-:W-:Y:S01]  /*7b50*/  SHF.L.U32 R4, R5, 0x1f, RZ ;  /* 0x0000001f05047819 */ /* 0x000fe200000006ff */
[----:B0-----:R-:W-:Y:S06]  /*7b60*/  @!P0 BRA `(.L_x_173) ;  /* 0x0000000400e08947 */ /* 0x001fec0003800000 */
.L_x_192:
[----:B------:R-:W1:Y:S01]  /*7b70*/  SYNCS.PHASECHK.TRANS64.TRYWAIT P0, [R9+URZ], R4 ;  /* 0x00000004090075a7 */ /* 0x000e62000800017f */
[----:B------:R-:W-:-:S05]  /*7b80*/  VIADD R0, R8, 0x1 ;  /* 0x0000000108007836 */ /* 0x000fca0000000000 */
[----:B------:R-:W-:-:S04]  /*7b90*/  ISETP.NE.AND P1, PT, R0, 0xa, PT ;  /* 0x0000000a0000780c */ /* 0x000fc80003f25270 */
[----:B0-----:R-:W-:Y:S02]  /*7ba0*/  SEL R2, RZ, 0x1, P1 ;  /* 0x00000001ff027807 */ /* 0x001fe40000800000 */
[----:B------:R-:W-:Y:S02]  /*7bb0*/  SEL R0, R0, RZ, P1 ;  /* 0x000000ff00007207 */ /* 0x000fe40000800000 */
[----:B------:R-:W-:-:S03]  /*7bc0*/  LOP3.LUT R7, R5, R2, RZ, 0x3c, !PT ;  /* 0x0000000205077212 */ /* 0x000fc600078e3cff */
[----:B------:R-:W-:Y:S01]  /*7bd0*/  IMAD R6, R0, 0x8, R3 ;  /* 0x0000000800067824 */ /* 0x000fe200078e0203 */
[----:B------:R-:W-:Y:S01]  /*7be0*/  SHF.L.U32 R5, R7, 0x1f, RZ ;  /* 0x0000001f07057819 */ /* 0x000fe200000006ff */
[----:B-1----:R-:W-:Y:S06]  /*7bf0*/  @!P0 BRA `(.L_x_174) ;  /* 0x0000000400d08947 */ /* 0x002fec0003800000 */
.L_x_193:
[----:B------:R-:W1:Y:S01]  /*7c00*/  SYNCS.PHASECHK.TRANS64.TRYWAIT P0, [R6+URZ], R5 ;  /* 0x00000005060075a7 */ /* 0x000e62000800017f */
[----:B------:R-:W-:-:S05]  /*7c10*/  VIADD R0, R0, 0x1 ;  /* 0x0000000100007836 */ /* 0x000fca0000000000 */
[----:B------:R-:W-:-:S04]  /*7c20*/  ISETP.NE.AND P1, PT, R0, 0xa, PT ;  /* 0x0000000a0000780c */ /* 0x000fc80003f25270 */
[----:B------:R-:W-:Y:S02]  /*7c30*/  SEL R2, RZ, 0x1, P1 ;  /* 0x00000001ff027807 */ /* 0x000fe40000800000 */
[----:B------:R-:W-:Y:S02]  /*7c40*/  SEL R0, R0, RZ, P1 ;  /* 0x000000ff00007207 */ /* 0x000fe40000800000 */
[----:B------:R-:W-:-:S03]  /*7c50*/  LOP3.LUT R7, R7, R2, RZ, 0x3c, !PT ;  /* 0x0000000207077212 */ /* 0x000fc600078e3cff */
[----:B0-----:R-:W-:Y:S01]  /*7c60*/  IMAD R9, R0, 0x8, R3 ;  /* 0x0000000800097824 */ /* 0x001fe200078e0203 */
[----:B------:R-:W-:Y:S01]  /*7c70*/  SHF.L.U32 R4, R7, 0x1f, RZ ;  /* 0x0000001f07047819 */ /* 0x000fe200000006ff */
[----:B-1----:R-:W-:Y:S06]  /*7c80*/  @!P0 BRA `(.L_x_175) ;  /* 0x0000000400c08947 */ /* 0x002fec0003800000 */
.L_x_194:
        /* <DEDUP_REMOVED lines=9> */
.L_x_195:
        /* <DEDUP_REMOVED lines=9> */
.L_x_196:
        /* <DEDUP_REMOVED lines=9> */
.L_x_197:
        /* <DEDUP_REMOVED lines=9> */
.L_x_198:
        /* <DEDUP_REMOVED lines=9> */
.L_x_199:
[----:B------:R-:W1:Y:S01]  /*7f60*/  SYNCS.PHASECHK.TRANS64.TRYWAIT P0, [R6+URZ], R5 ;  /* 0x00000005060075a7 */ /* 0x000e62000800017f */
[----:B------:R-:W-:-:S05]  /*7f70*/  VIADD R0, R0, 0x1 ;  /* 0x0000000100007836 */ /* 0x000fca0000000000 */
[----:B------:R-:W-:-:S04]  /*7f80*/  ISETP.NE.AND P1, PT, R0, 0xa, PT ;  /* 0x0000000a0000780c */ /* 0x000fc80003f25270 */
[----:B------:R-:W-:Y:S02]  /*7f90*/  SEL R2, RZ, 0x1, P1 ;  /* 0x00000001ff027807 */ /* 0x000fe40000800000 */
[----:B------:R-:W-:Y:S02]  /*7fa0*/  SEL R0, R0, RZ, P1 ;  /* 0x000000ff00007207 */ /* 0x000fe40000800000 */
[----:B------:R-:W-:Y:S01]  /*7fb0*/  LOP3.LUT R2, R7, R2, RZ, 0x3c, !PT ;  /* 0x0000000207027212 */ /* 0x000fe200078e3cff */
[----:B-1----:R-:W-:Y:S06]  /*7fc0*/  @!P0 BRA `(.L_x_181) ;  /* 0x0000000400688947 */ /* 0x002fec0003800000 */
.L_x_200:
[----:B------:R-:W-:Y:S01]  /*7fd0*/  IMAD R3, R0, 0x8, R3 ;  /* 0x0000000800037824 */ /* 0x000fe200078e0203 */
[----:B------:R-:W-:-:S07]  /*7fe0*/  SHF.L.U32 R0, R2, 0x1f, RZ ;  /* 0x0000001f02007819 */ /* 0x000fce00000006ff */
.L_x_182:
[----:B--2---:R2:W3:Y:S02]  /*7ff0*/  SYNCS.PHASECHK.TRANS64.TRYWAIT P0, [R3+URZ], R0 ;  /* 0x00000000030075a7 */ /* 0x0044e4000800017f */
[----:B---3--:R-:W-:Y:S05]  /*8000*/  @!P0 NANOSLEEP.SYNCS 0x989680 ;  /* 0x009896800000895d */ /* 0x008fea0003900000 */
[----:B------:R-:W3:Y:S02]  /*8010*/  @!P0 SYNCS.PHASECHK.TRANS64 P0, [R3+URZ], R0 ;  /* 0x00000000030085a7 */ /* 0x000ee4000800007f */
[----:B---3--:R-:W-:Y:S05]  /*8020*/  @!P0 BRA `(.L_x_182) ;  /* 0xfffffffc00f08947 */ /* 0x008fea000383ffff */
.L_x_171:
[----:B------:R-:W-:Y:S05]  /*8030*/  BSYNC B0 ;  /* 0x0000000000007941 */ /* 0x000fea0003800000 */
.L_x_170:
[----:B------:R-:W-:Y:S05]  /*8040*/  EXIT ;  /* 0x000000000000794d */ /* 0x000fea0003800000 */
.L_x_20:
[----:B-1----:R1:W2:Y:S02]  /*8050*/  SYNCS.PHASECHK.TRANS64.TRYWAIT P0, [R89+URZ], R0 ;  /* 0x00000000590075a7 */ /* 0x0022a4000800017f */
[----:B--2---:R-:W-:Y:S05]  /*8060*/  @!P0 NANOSLEEP.SYNCS 0x989680 ;  /* 0x009896800000895d */ /* 0x004fea0003900000 */
[----:B------:R-:W2:Y:S02]  /*8070*/  @!P0 SYNCS.PHASECHK.TRANS64 P0, [R89+URZ], R0 ;  /* 0x00000000590085a7 */ /* 0x000ea4000800007f */
[----:B--2---:R-:W-:Y:S05]  /*8080*/  @!P0 BRA `(.L_x_20) ;  /* 0xfffffffc00f08947 */ /* 0x004fea000383ffff */
[----:B------:R-:W-:Y:S05]  /*8090*/  BRA `(.L_x_183) ;  /* 0xffffff9400e87947 */ /* 0x000fea000383ffff */
.L_x_25:
[----:B--2---:R2:W3:Y:S02]  /*80a0*/  SYNCS.PHASECHK.TRANS64.TRYWAIT P1, [R3+URZ], R0 ;  /* 0x00000000030075a7 */ /* 0x0044e4000802017f */
[----:B---3--:R-:W-:Y:S05]  /*80b0*/  @!P1 NANOSLEEP.SYNCS 0x989680 ;  /* 0x009896800000995d */ /* 0x008fea0003900000 */
[----:B------:R-:W3:Y:S02]  /*80c0*/  @!P1 SYNCS.PHASECHK.TRANS64 P1, [R3+URZ], R0 ;  /* 0x00000000030095a7 */ /* 0x000ee4000802007f */
[----:B---3--:R-:W-:Y:S05]  /*80d0*/  @!P1 BRA `(.L_x_25) ;  /* 0xfffffffc00f09947 */ /* 0x008fea000383ffff */
[----:B------:R-:W-:Y:S05]  /*80e0*/  BRA `(.L_x_24) ;  /* 0xffffff9800507947 */ /* 0x000fea000383ffff */
.L_x_30:
[----:B--2---:R-:W-:-:S04]  /*80f0*/  IMAD.U32 R5, RZ, RZ, UR4 ;  /* 0x00000004ff057e24 */ /* 0x004fc8000f8e00ff */
[----:B------:R2:W3:Y:S03]  /*8100*/  SYNCS.PHASECHK.TRANS64.TRYWAIT P1, [R5+URZ], R4 ;  /* 0x00000004050075a7 */ /* 0x0004e6000802017f */
[----:B---3--:R-:W-:Y:S05]  /*8110*/  @!P1 NANOSLEEP.SYNCS 0x989680 ;  /* 0x009896800000995d */ /* 0x008fea0003900000 */
[----:B------:R-:W3:Y:S02]  /*8120*/  @!P1 SYNCS.PHASECHK.TRANS64 P1, [R5+URZ], R4 ;  /* 0x00000004050095a7 */ /* 0x000ee4000802007f */
[----:B---3--:R-:W-:Y:S05]  /*8130*/  @!P1 BRA `(.L_x_30) ;  /* 0xfffffffc00ec9947 */ /* 0x008fea000383ffff */
[----:B------:R-:W-:Y:S05]  /*8140*/  BRA `(.L_x_29) ;  /* 0xffffffa400487947 */ /* 0x000fea000383ffff */
.L_x_36:
[----:B-1----:R1:W2:Y:S02]  /*8150*/  SYNCS.PHASECHK.TRANS64.TRYWAIT P0, [R89+URZ+0x10], R0 ;  /* 0x00001000590075a7 */ /* 0x0022a4000800017f */
[----:B--2---:R-:W-:Y:S05]  /*8160*/  @!P0 NANOSLEEP.SYNCS 0x989680 ;  /* 0x009896800000895d */ /* 0x004fea0003900000 */
[----:B------:R-:W2:Y:S02]  /*8170*/  @!P0 SYNCS.PHASECHK.TRANS64 P0, [R89+URZ+0x10], R0 ;  /* 0x00001000590085a7 */ /* 0x000ea4000800007f */
[----:B--2---:R-:W-:Y:S05]  /*8180*/  @!P0 BRA `(.L_x_36) ;  /* 0xfffffffc00f08947 */ /* 0x004fea000383ffff */
[----:B------:R-:W-:Y:S05]  /*8190*/  BRA `(.L_x_184) ;  /* 0xffffffb000d47947 */ /* 0x000fea000383ffff */
.L_x_157:
[----:B------:R-:W-:Y:S01]  /*81a0*/  BSSY B1, `(.L_x_185) ;  /* 0x0000006000017945 */ /* 0x000fe20003800000 */
[----:B------:R-:W-:-:S07]  /*81b0*/  IMAD.MOV.U32 R15, RZ, RZ, -0x1 ;  /* 0xffffffffff0f7424 */ /* 0x000fce00078e00ff */
[----:B-----5:R-:W-:Y:S05]  /*81c0*/  WARPSYNC.COLLECTIVE R15, `(.L_x_186) ;  /* 0x000000000f0c7348 */ /* 0x020fea0003c00000 */
[----:B------:R-:W-:Y:S02]  /*81d0*/  ELECT P6, UR62, PT ;  /* 0x00000000003e782f */ /* 0x000fe400038c0000 */
[----:B------:R-:W-:Y:S01]  /*81e0*/  MOV R14, UR62 ;  /* 0x0000003e000e7c02 */ /* 0x000fe20008000f00 */
[----:B-----5:R-:W-:Y:S10]  /*81f0*/  ENDCOLLECTIVE ;  /* 0x000000000000791b */ /* 0x020ff40003800000 */
.L_x_186:
[----:B------:R-:W-:Y:S05]  /*8200*/  BSYNC B1 ;  /* 0x0000000000017941 */ /* 0x000fea0003800000 */
.L_x_185:
[----:B------:R-:W-:Y:S05]  /*8210*/  BRA `(.L_x_187) ;  /* 0xffffffec001c7947 */ /* 0x000fea000383ffff */
.L_x_160:
[----:B-1----:R1:W2:Y:S02]  /*8220*/  SYNCS.PHASECHK.TRANS64.TRYWAIT P1, [R13+URZ+0x50], R4 ;  /* 0x000050040d0075a7 */ /* 0x0022a4000802017f */
[----:B--2---:R-:W-:Y:S05]  /*8230*/  @!P1 NANOSLEEP.SYNCS 0x989680 ;  /* 0x009896800000995d */ /* 0x004fea0003900000 */
[----:B------:R-:W2:Y:S02]  /*8240*/  @!P1 SYNCS.PHASECHK.TRANS64 P1, [R13+URZ+0x50], R4 ;  /* 0x000050040d0095a7 */ /* 0x000ea4000802007f */
[----:B--2---:R-:W-:Y:S05]  /*8250*/  @!P1 BRA `(.L_x_160) ;  /* 0xfffffffc00f09947 */ /* 0x004fea000383ffff */
[----:B------:R-:W-:Y:S05]  /*8260*/  BRA `(.L_x_188) ;  /* 0xffffffec00547947 */ /* 0x000fea000383ffff */
.L_x_169:
[----:B------:R-:W-:Y:S01]  /*8270*/  BSSY B0, `(.L_x_189) ;  /* 0x0000006000007945 */ /* 0x000fe20003800000 */
[----:B------:R-:W-:-:S07]  /*8280*/  IMAD.MOV.U32 R15, RZ, RZ, -0x1 ;  /* 0xffffffffff0f7424 */ /* 0x000fce00078e00ff */
[----:B-----5:R-:W-:Y:S05]  /*8290*/  WARPSYNC.COLLECTIVE R15, `(.L_x_190) ;  /* 0x000000000f0c7348 */ /* 0x020fea0003c00000 */
[----:B------:R-:W-:Y:S02]  /*82a0*/  ELECT P6, UR62, PT ;  /* 0x00000000003e782f */ /* 0x000fe400038c0000 */
[----:B------:R-:W-:Y:S01]  /*82b0*/  MOV R14, UR62 ;  /* 0x0000003e000e7c02 */ /* 0x000fe20008000f00 */
[----:B-----5:R-:W-:Y:S10]  /*82c0*/  ENDCOLLECTIVE ;  /* 0x000000000000791b */ /* 0x020ff40003800000 */
.L_x_190:
[----:B------:R-:W-:Y:S05]  /*82d0*/  BSYNC B0 ;  /* 0x0000000000007941 */ /* 0x000fea0003800000 */
.L_x_189:
[----:B------:R-:W-:Y:S05]  /*82e0*/  BRA `(.L_x_191) ;  /* 0xfffffff400cc7947 */ /* 0x000fea000383ffff */
.L_x_173:
[----:B0-----:R0:W1:Y:S02]  /*82f0*/  SYNCS.PHASECHK.TRANS64.TRYWAIT P0, [R7+URZ], R2 ;  /* 0x00000002070075a7 */ /* 0x001064000800017f */
[----:B-1----:R-:W-:Y:S05]  /*8300*/  @!P0 NANOSLEEP.SYNCS 0x989680 ;  /* 0x009896800000895d */ /* 0x002fea0003900000 */
[----:B------:R-:W1:Y:S02]  /*8310*/  @!P0 SYNCS.PHASECHK.TRANS64 P0, [R7+URZ], R2 ;  /* 0x00000002070085a7 */ /* 0x000e64000800007f */
[----:B-1----:R-:W-:Y:S05]  /*8320*/  @!P0 BRA `(.L_x_173) ;  /* 0xfffffffc00f08947 */ /* 0x002fea000383ffff */
[----:B------:R-:W-:Y:S05]  /*8330*/  BRA `(.L_x_192) ;  /* 0xfffffff8000c7947 */ /* 0x000fea000383ffff */
.L_x_174:
[----:B0-----:R0:W1:Y:S02]  /*8340*/  SYNCS.PHASECHK.TRANS64.TRYWAIT P0, [R9+URZ], R4 ;  /* 0x00000004090075a7 */ /* 0x001064000800017f */
[----:B-1----:R-:W-:Y:S05]  /*8350*/  @!P0 NANOSLEEP.SYNCS 0x989680 ;  /* 0x009896800000895d */ /* 0x002fea0003900000 */
[----:B------:R-:W1:Y:S02]  /*8360*/  @!P0 SYNCS.PHASECHK.TRANS64 P0, [R9+URZ], R4 ;  /* 0x00000004090085a7 */ /* 0x000e64000800007f */
[----:B-1----:R-:W-:Y:S05]  /*8370*/  @!P0 BRA `(.L_x_174) ;  /* 0xfffffffc00f08947 */ /* 0x002fea000383ffff */
[----:B------:R-:W-:Y:S05]  /*8380*/  BRA `(.L_x_193) ;  /* 0xfffffff8001c7947 */ /* 0x000fea000383ffff */
.L_x_175:
[----:B0-----:R0:W1:Y:S02]  /*8390*/  SYNCS.PHASECHK.TRANS64.TRYWAIT P0, [R6+URZ], R5 ;  /* 0x00000005060075a7 */ /* 0x001064000800017f */
[----:B-1----:R-:W-:Y:S05]  /*83a0*/  @!P0 NANOSLEEP.SYNCS 0x989680 ;  /* 0x009896800000895d */ /* 0x002fea0003900000 */
[----:B------:R-:W1:Y:S02]  /*83b0*/  @!P0 SYNCS.PHASECHK.TRANS64 P0, [R6+URZ], R5 ;  /* 0x00000005060085a7 */ /* 0x000e64000800007f */
[----:B-1----:R-:W-:Y:S05]  /*83c0*/  @!P0 BRA `(.L_x_175) ;  /* 0xfffffffc00f08947 */ /* 0x002fea000383ffff */
[----:B------:R-:W-:Y:S05]  /*83d0*/  BRA `(.L_x_194) ;  /* 0xfffffff8002c7947 */ /* 0x000fea000383ffff */
.L_x_176:
[----:B0-----:R0:W1:Y:S02]  /*83e0*/  SYNCS.PHASECHK.TRANS64.TRYWAIT P0, [R9+URZ], R4 ;  /* 0x00000004090075a7 */ /* 0x001064000800017f */
[----:B-1----:R-:W-:Y:S05]  /*83f0*/  @!P0 NANOSLEEP.SYNCS 0x989680 ;  /* 0x009896800000895d */ /* 0x002fea0003900000 */
[----:B------:R-:W1:Y:S02]  /*8400*/  @!P0 SYNCS.PHASECHK.TRANS64 P0, [R9+URZ], R4 ;  /* 0x00000004090085a7 */ /* 0x000e64000800007f */
[----:B-1----:R-:W-:Y:S05]  /*8410*/  @!P0 BRA `(.L_x_176) ;  /* 0xfffffffc00f08947 */ /* 0x002fea000383ffff */
[----:B------:R-:W-:Y:S05]  /*8420*/  BRA `(.L_x_195) ;  /* 0xfffffff8003c7947 */ /* 0x000fea000383ffff */
.L_x_177:
[----:B0-----:R0:W1:Y:S02]  /*8430*/  SYNCS.PHASECHK.TRANS64.TRYWAIT P0, [R6+URZ], R5 ;  /* 0x00000005060075a7 */ /* 0x001064000800017f */
[----:B-1----:R-:W-:Y:S05]  /*8440*/  @!P0 NANOSLEEP.SYNCS 0x989680 ;  /* 0x009896800000895d */ /* 0x002fea0003900000 */
[----:B------:R-:W1:Y:S02]  /*8450*/  @!P0 SYNCS.PHASECHK.TRANS64 P0, [R6+URZ], R5 ;  /* 0x00000005060085a7 */ /* 0x000e64000800007f */
[----:B-1----:R-:W-:Y:S05]  /*8460*/  @!P0 BRA `(.L_x_177) ;  /* 0xfffffffc00f08947 */ /* 0x002fea000383ffff */
[----:B------:R-:W-:Y:S05]  /*8470*/  BRA `(.L_x_196) ;  /* 0xfffffff8004c7947 */ /* 0x000fea000383ffff */
.L_x_178:
[----:B0-----:R0:W1:Y:S02]  /*8480*/  SYNCS.PHASECHK.TRANS64.TRYWAIT P0, [R9+URZ], R4 ;  /* 0x00000004090075a7 */ /* 0x001064000800017f */
[----:B-1----:R-:W-:Y:S05]  /*8490*/  @!P0 NANOSLEEP.SYNCS 0x989680 ;  /* 0x009896800000895d */ /* 0x002fea0003900000 */
[----:B------:R-:W1:Y:S02]  /*84a0*/  @!P0 SYNCS.PHASECHK.TRANS64 P0, [R9+URZ], R4 ;  /* 0x00000004090085a7 */ /* 0x000e64000800007f */
[----:B-1----:R-:W-:Y:S05]  /*84b0*/  @!P0 BRA `(.L_x_178) ;  /* 0xfffffffc00f08947 */ /* 0x002fea000383ffff */
[----:B------:R-:W-:Y:S05]  /*84c0*/  BRA `(.L_x_197) ;  /* 0xfffffff8005c7947 */ /* 0x000fea000383ffff */
.L_x_179:
[----:B0-----:R0:W1:Y:S02]  /*84d0*/  SYNCS.PHASECHK.TRANS64.TRYWAIT P0, [R6+URZ], R5 ;  /* 0x00000005060075a7 */ /* 0x001064000800017f */
[----:B-1----:R-:W-:Y:S05]  /*84e0*/  @!P0 NANOSLEEP.SYNCS 0x989680 ;  /* 0x009896800000895d */ /* 0x002fea0003900000 */
[----:B------:R-:W1:Y:S02]  /*84f0*/  @!P0 SYNCS.PHASECHK.TRANS64 P0, [R6+URZ], R5 ;  /* 0x00000005060085a7 */ /* 0x000e64000800007f */
[----:B-1----:R-:W-:Y:S05]  /*8500*/  @!P0 BRA `(.L_x_179) ;  /* 0xfffffffc00f08947 */ /* 0x002fea000383ffff */
[----:B------:R-:W-:Y:S05]  /*8510*/  BRA `(.L_x_198) ;  /* 0xfffffff8006c7947 */ /* 0x000fea000383ffff */
.L_x_180:
[----:B0-----:R0:W1:Y:S02]  /*8520*/  SYNCS.PHASECHK.TRANS64.TRYWAIT P0, [R9+URZ], R4 ;  /* 0x00000004090075a7 */ /* 0x001064000800017f */
[----:B-1----:R-:W-:Y:S05]  /*8530*/  @!P0 NANOSLEEP.SYNCS 0x989680 ;  /* 0x009896800000895d */ /* 0x002fea0003900000 */
[----:B------:R-:W1:Y:S02]  /*8540*/  @!P0 SYNCS.PHASECHK.TRANS64 P0, [R9+URZ], R4 ;  /* 0x00000004090085a7 */ /* 0x000e64000800007f */
[----:B-1----:R-:W-:Y:S05]  /*8550*/  @!P0 BRA `(.L_x_180) ;  /* 0xfffffffc00f08947 */ /* 0x002fea000383ffff */
[----:B------:R-:W-:Y:S05]  /*8560*/  BRA `(.L_x_199) ;  /* 0xfffffff8007c7947 */ /* 0x000fea000383ffff */
.L_x_181:
[----:B-1----:R1:W2:Y:S02]  /*8570*/  SYNCS.PHASECHK.TRANS64.TRYWAIT P0, [R6+URZ], R5 ;  /* 0x00000005060075a7 */ /* 0x0022a4000800017f */
[----:B--2---:R-:W-:Y:S05]  /*8580*/  @!P0 NANOSLEEP.SYNCS 0x989680 ;  /* 0x009896800000895d */ /* 0x004fea0003900000 */
[----:B------:R-:W2:Y:S02]  /*8590*/  @!P0 SYNCS.PHASECHK.TRANS64 P0, [R6+URZ], R5 ;  /* 0x00000005060085a7 */ /* 0x000ea4000800007f */
[----:B--2---:R-:W-:Y:S05]  /*85a0*/  @!P0 BRA `(.L_x_181) ;  /* 0xfffffffc00f08947 */ /* 0x004fea000383ffff */
[----:B------:R-:W-:Y:S05]  /*85b0*/  BRA `(.L_x_200) ;  /* 0xfffffff800847947 */ /* 0x000fea000383ffff */
.L_x_201:
[----:B------:R-:W-:-:S00]  /*85c0*/  BRA `(.L_x_201) ;  /* 0xfffffffc00fc7947 */ /* 0x000fc0000383ffff */
[----:B------:R-:W-:-:S00]  /*85d0*/  NOP ;  /* 0x0000000000007918 */ /* 0x000fc00000000000 */
        /* <DEDUP_REMOVED lines=10> */
.L_x_202:


//--------------------- .nv.global.init           --------------------------
	.section	.nv.global.init,"aw",@progbits
.nv.global.init:
	.type		$str$22,@object
	.size		$str$22,($str$23 - $str$22)
$str$22:
        /*0000*/ 	.byte	0x6b, 0x5f, 0x74, 0x69, 0x6c, 0x65, 0x5f, 0x63, 0x6f, 0x75, 0x6e, 0x74, 0x20, 0x3e, 0x3d, 0x20
        /*0010*/ 	.byte	0x31, 0x00
	.type		$str$23,@object
	.size		$str$23,(__unnamed_1 - $str$23)
$str$23:
        /*0012*/ 	.byte	0x2f, 0x74, 0x6d, 0x70, 0x2f, 0x63, 0x75, 0x74, 0x6c, 0x61, 0x73, 0x73, 0x5f, 0x73, 0x77, 0x65
        /*0022*/ 	.byte	0x65, 0x70, 0x5f, 0x73, 0x72, 0x63, 0x2f, 0x69, 0x6e, 0x63, 0x6c, 0x75, 0x64, 0x65, 0x2f, 0x63
        /*0032*/ 	.byte	0x75, 0x74, 0x6c, 0x61, 0x73, 0x73, 0x2f, 0x67, 0x65, 0x6d, 0x6d, 0x2f, 0x63, 0x6f, 0x6c, 0x6c
        /*0042*/ 	.byte	0x65, 0x63, 0x74, 0x69, 0x76, 0x65, 0x2f, 0x73, 0x6d, 0x39, 0x30, 0x5f, 0x6d, 0x6d, 0x61, 0x5f
        /*0052*/ 	.byte	0x74, 0x6d, 0x61, 0x5f, 0x67, 0x6d, 0x6d, 0x61, 0x5f, 0x73, 0x73, 0x5f, 0x77, 0x61, 0x72, 0x70
        /*0062*/ 	.byte	0x73, 0x70, 0x65, 0x63, 0x69, 0x61, 0x6c, 0x69, 0x7a, 0x65, 0x64, 0x2e, 0x68, 0x70, 0x70, 0x00
	.type		__unnamed_1,@object
	.size		__unnamed_1,(.L_0 - __unnamed_1)
__unnamed_1:
        /*0072*/ 	.byte	0x76, 0x6f, 0x69, 0x64, 0x20, 0x63, 0x75, 0x74, 0x6c, 0x61, 0x73, 0x73, 0x3a, 0x3a, 0x67, 0x65
        /* <DEDUP_REMOVED lines=172> */
        /*0b42*/ 	.byte	0x64, 0x65, 0x6e, 0x74, 0x69, 0x74, 0x79, 0x5d, 0x00
.L_0:


//--------------------- .nv.shared._ZN7cutlass13device_kernelINS_4gemm6kernel13GemmUniversalIN4cute5tupleIJiiiiEEENS1_10collective13CollectiveMmaINS1_34MainloopSm90TmaGmmaWarpSpecializedILi10ENS5_IJNS4_1CILi2EEENSA_ILi1EEESC_EEENS1_32KernelTmaWarpSpecializedPingpongEEENS5_IJNSA_ILi64EEENSA_ILi112EEENSA_ILi128EEEEEEaNS5_IJlSC_lEEEaSK_NS4_8TiledMMAINS4_8MMA_AtomIJNS4_4SM904GMMA26MMA_64x16x32_S32S8S8_SS_TNEEEENS4_6LayoutINS5_IJSC_SC_SC_EEENS5_IJNSA_ILi0EEEST_ST_EEEEENS5_IJNS4_10UnderscoreESW_SW_EEEEENS4_13SM90_TMA_LOADENS4_14ComposedLayoutINS4_7SwizzleILi3ELi4ELi3EEENS4_18smem_ptr_flag_bitsILi8EEENSR_INS5_IJNSA_ILi8EEESI_EEENS5_IJSI_SC_EEEEEEEvNS4_8identityENS4_23SM90_TMA_LOAD_MULTICASTES19_vS1A_EENS_8epilogue10collective6detail29Sm90TmaWarpSpecializedAdapterINS1E_15DefaultEpilogueIaSK_SK_NS1D_6thread17LinearCombinationIaLi1EiiLNS1I_9ScaleType4KindE0ELNS_15FloatRoundStyleE2EaEENS1_15EpilogueDefaultEEEEEvvEEEEvNT_6ParamsE --------------------------
	.section	.nv.shared._ZN7cutlass13device_kernelINS_4gemm6kernel13GemmUniversalIN4cute5tupleIJiiiiEEENS1_10collective13CollectiveMmaINS1_34MainloopSm90TmaGmmaWarpSpecializedILi10ENS5_IJNS4_1CILi2EEENSA_ILi1EEESC_EEENS1_32KernelTmaWarpSpecializedPingpongEEENS5_IJNSA_ILi64EEENSA_ILi112EEENSA_ILi128EEEEEEaNS5_IJlSC_lEEEaSK_NS4_8TiledMMAINS4_8MMA_AtomIJNS4_4SM904GMMA26MMA_64x16x32_S32S8S8_SS_TNEEEENS4_6LayoutINS5_IJSC_SC_SC_EEENS5_IJNSA_ILi0EEEST_ST_EEEEENS5_IJNS4_10UnderscoreESW_SW_EEEEENS4_13SM90_TMA_LOADENS4_14ComposedLayoutINS4_7SwizzleILi3ELi4ELi3EEENS4_18smem_ptr_flag_bitsILi8EEENSR_INS5_IJNSA_ILi8EEESI_EEENS5_IJSI_SC_EEEEEEEvNS4_8identityENS4_23SM90_TMA_LOAD_MULTICASTES19_vS1A_EENS_8epilogue10collective6detail29Sm90TmaWarpSpecializedAdapterINS1E_15DefaultEpilogueIaSK_SK_NS1D_6thread17LinearCombinationIaLi1EiiLNS1I_9ScaleType4KindE0ELNS_15FloatRoundStyleE2EaEENS1_15EpilogueDefaultEEEEEvvEEEEvNT_6ParamsE,"aw",@nobits
	.sectionflags	@""
	.align	16
	.zero		1024


//--------------------- .nv.shared.reserved.0     --------------------------
	.section	.nv.shared.reserved.0,"aw",@nobits
	.weak		__nv_reservedSMEM_offset_0_alias
	.size		__nv_reservedSMEM_offset_0_alias, 0, 0
	.other		__nv_reservedSMEM_offset_0_alias,@"STO_CUDA_RESERVED_SHARED STV_DEFAULT"
__nv_reservedSMEM_offset_0_alias:
	.zero		0


//--------------------- .nv.global                --------------------------
	.section	.nv.global,"aw",@nobits
.nv.global:
	.type		_ZN39_INTERNAL_9cc76369_4_k_cu_30da9872_95604cute1_E,@object
	.size		_ZN39_INTERNAL_9cc76369_4_k_cu_30da9872_95604cute1_E,(_ZN39_INTERNAL_9cc76369_4_k_cu_30da9872_95604cuda3std3__45__cpo6cbeginE - _ZN39_INTERNAL_9cc76369_4_k_cu_30da9872_95604cute1_E)
_ZN39_INTERNAL_9cc76369_4_k_cu_30da9872_95604cute1_E:
	.zero		1
	.type		_ZN39_INTERNAL_9cc76369_4_k_cu_30da9872_95604cuda3std3__45__cpo6cbeginE,@object
	.size		_ZN39_INTERNAL_9cc76369_4_k_cu_30da9872_95604cuda3std3__45__cpo6cbeginE,(_ZN39_INTERNAL_9cc76369_4_k_cu_30da9872_95604cuda3std3__48in_placeE - _ZN39_INTERNAL_9cc76369_4_k_cu_30da9872_95604cuda3std3__45__cpo6cbeginE)
_ZN39_INTERNAL_9cc76369_4_k_cu_30da9872_95604cuda3std3__45__cpo6cbeginE:
	.zero		1
	.type		_ZN39_INTERNAL_9cc76369_4_k_cu_30da9872_95604cuda3std3__48in_placeE,@object
	.size		_ZN39_INTERNAL_9cc76369_4_k_cu_30da9872_95604cuda3std3__48in_placeE,(_ZN39_INTERNAL_9cc76369_4_k_cu_30da9872_95604cuda3std6ranges3__45__cpo9iter_moveE - _ZN39_INTERNAL_9cc76369_4_k_cu_30da9872_95604cuda3std3__48in_placeE)
_ZN39_INTERNAL_9cc76369_4_k_cu_30da9872_95604cuda3std3__48in_placeE:
	.zero		1
	.type		_ZN39_INTERNAL_9cc76369_4_k_cu_30da9872_95604cuda3std6ranges3__45__cpo9iter_moveE,@object
	.size		_ZN39_INTERNAL_9cc76369_4_k_cu_30da9872_95604cuda3std6ranges3__45__cpo9iter_moveE,(_ZN39_INTERNAL_9cc76369_4_k_cu_30da9872_95604cuda3std3__45__cpo5beginE - _ZN39_INTERNAL_9cc76369_4_k_cu_30da9872_95604cuda3std6ranges3__45__cpo9iter_moveE)
_ZN39_INTERNAL_9cc76369_4_k_cu_30da9872_95604cuda3std6ranges3__45__cpo9iter_moveE:
	.zero		1
	.type		_ZN39_INTERNAL_9cc76369_4_k_cu_30da9872_95604cuda3std3__45__cpo5beginE,@object
	.size		_ZN39_INTERNAL_9cc76369_4_k_cu_30da9872_95604cuda3std3__45__cpo5beginE,(_ZN39_INTERNAL_9cc76369_4_k_cu_30da9872_95604cuda3std3__441_GLOBAL__N__9cc76369_4_k_cu_30da9872_95606ignoreE - _ZN39_INTERNAL_9cc76369_4_k_cu_30da9872_95604cuda3std3__45__cpo5beginE)
_ZN39_INTERNAL_9cc76369_4_k_cu_30da9872_95604cuda3std3__45__cpo5beginE:
	.zero		1
	.type		_ZN39_INTERNAL_9cc76369_4_k_cu_30da9872_95604cuda3std3__441_GLOBAL__N__9cc76369_4_k_cu_30da9872_95606ignoreE,@object
	.size		_ZN39_INTERNAL_9cc76369_4_k_cu_30da9872_95604cuda3std3__441_GLOBAL__N__9cc76369_4_k_cu_30da9872_95606ignoreE,(_ZN39_INTERNAL_9cc76369_4_k_cu_30da9872_95604cute7productE - _ZN39_INTERNAL_9cc76369_4_k_cu_30da9872_95604cuda3std3__441_GLOBAL__N__9cc76369_4_k_cu_30da9872_95606ignoreE)
_ZN39_INTERNAL_9cc76369_4_k_cu_30da9872_95604cuda3std3__441_GLOBAL__N__9cc76369_4_k_cu_30da9872_95606ignoreE:
	.zero		1
	.type		_ZN39_INTERNAL_9cc76369_4_k_cu_30da9872_95604cute7productE,@object
	.size		_ZN39_INTERNAL_9cc76369_4_k_cu_30da9872_95604cute7productE,(_ZN39_INTERNAL_9cc76369_4_k_cu_30da9872_95604cuda3std3__45__cpo3endE - _ZN39_INTERNAL_9cc76369_4_k_cu_30da9872_95604cute7productE)
_ZN39_INTERNAL_9cc76369_4_k_cu_30da9872_95604cute7productE:
	.zero		1
	.type		_ZN39_INTERNAL_9cc76369_4_k_cu_30da9872_95604cuda3std3__45__cpo3endE,@object
	.size		_ZN39_INTERNAL_9cc76369_4_k_cu_30da9872_95604cuda3std3__45__cpo3endE,(_ZN39_INTERNAL_9cc76369_4_k_cu_30da9872_95604cuda3std3__419piecewise_constructE - _ZN39_INTERNAL_9cc76369_4_k_cu_30da9872_95604cuda3std3__45__cpo3endE)
_ZN39_INTERNAL_9cc76369_4_k_cu_30da9872_95604cuda3std3__45__cpo3endE:
	.zero		1
	.type		_ZN39_INTERNAL_9cc76369_4_k_cu_30da9872_95604cuda3std3__419piecewise_constructE,@object
	.size		_ZN39_INTERNAL_9cc76369_4_k_cu_30da9872_95604cuda3std3__419piecewise_constructE,(_ZN39_INTERNAL_9cc76369_4_k_cu_30da9872_95604cuda3std3__45__cpo4cendE - _ZN39_INTERNAL_9cc76369_4_k_cu_30da9872_95604cuda3std3__419piecewise_constructE)
_ZN39_INTERNAL_9cc76369_4_k_cu_30da9872_95604cuda3std3__419piecewise_constructE:
	.zero		1
	.type		_ZN39_INTERNAL_9cc76369_4_k_cu_30da9872_95604cuda3std3__45__cpo4cendE,@object
	.size		_ZN39_INTERNAL_9cc76369_4_k_cu_30da9872_95604cuda3std3__45__cpo4cendE,(_ZN39_INTERNAL_9cc76369_4_k_cu_30da9872_95604cuda3std6ranges3__45__cpo4swapE - _ZN39_INTERNAL_9cc76369_4_k_cu_30da9872_95604cuda3std3__45__cpo4cendE)
_ZN39_INTERNAL_9cc76369_4_k_cu_30da9872_95604cuda3std3__45__cpo4cendE:
	.zero		1
	.type		_ZN39_INTERNAL_9cc76369_4_k_cu_30da9872_95604cuda3std6ranges3__45__cpo4swapE,@object
	.size		_ZN39_INTERNAL_9cc76369_4_k_cu_30da9872_95604cuda3std6ranges3__45__cpo4swapE,(.L_8 - _ZN39_INTERNAL_9cc76369_4_k_cu_30da9872_95604cuda3std6ranges3__45__cpo4swapE)
_ZN39_INTERNAL_9cc76369_4_k_cu_30da9872_95604cuda3std6ranges3__45__cpo4swapE:
	.zero		1
.L_8:


//--------------------- .nv.constant0._ZN7cutlass13device_kernelINS_4gemm6kernel13GemmUniversalIN4cute5tupleIJiiiiEEENS1_10collective13CollectiveMmaINS1_34MainloopSm90TmaGmmaWarpSpecializedILi10ENS5_IJNS4_1CILi2EEENSA_ILi1EEESC_EEENS1_32KernelTmaWarpSpecializedPingpongEEENS5_IJNSA_ILi64EEENSA_ILi112EEENSA_ILi128EEEEEEaNS5_IJlSC_lEEEaSK_NS4_8TiledMMAINS4_8MMA_AtomIJNS4_4SM904GMMA26MMA_64x16x32_S32S8S8_SS_TNEEEENS4_6LayoutINS5_IJSC_SC_SC_EEENS5_IJNSA_ILi0EEEST_ST_EEEEENS5_IJNS4_10UnderscoreESW_SW_EEEEENS4_13SM90_TMA_LOADENS4_14ComposedLayoutINS4_7SwizzleILi3ELi4ELi3EEENS4_18smem_ptr_flag_bitsILi8EEENSR_INS5_IJNSA_ILi8EEESI_EEENS5_IJSI_SC_EEEEEEEvNS4_8identityENS4_23SM90_TMA_LOAD_MULTICASTES19_vS1A_EENS_8epilogue10collective6detail29Sm90TmaWarpSpecializedAdapterINS1E_15DefaultEpilogueIaSK_SK_NS1D_6thread17LinearCombinationIaLi1EiiLNS1I_9ScaleType4KindE0ELNS_15FloatRoundStyleE2EaEENS1_15EpilogueDefaultEEEEEvvEEEEvNT_6ParamsE --------------------------
	.section	.nv.constant0._ZN7cutlass13device_kernelINS_4gemm6kernel13GemmUniversalIN4cute5tupleIJiiiiEEENS1_10collective13CollectiveMmaINS1_34MainloopSm90TmaGmmaWarpSpecializedILi10ENS5_IJNS4_1CILi2EEENSA_ILi1EEESC_EEENS1_32KernelTmaWarpSpecializedPingpongEEENS5_IJNSA_ILi64EEENSA_ILi112EEENSA_ILi128EEEEEEaNS5_IJlSC_lEEEaSK_NS4_8TiledMMAINS4_8MMA_AtomIJNS4_4SM904GMMA26MMA_64x16x32_S32S8S8_SS_TNEEEENS4_6LayoutINS5_IJSC_SC_SC_EEENS5_IJNSA_ILi0EEEST_ST_EEEEENS5_IJNS4_10UnderscoreESW_SW_EEEEENS4_13SM90_TMA_LOADENS4_14ComposedLayoutINS4_7SwizzleILi3ELi4ELi3EEENS4_18smem_ptr_flag_bitsILi8EEENSR_INS5_IJNSA_ILi8EEESI_EEENS5_IJSI_SC_EEEEEEEvNS4_8identityENS4_23SM90_TMA_LOAD_MULTICASTES19_vS1A_EENS_8epilogue10collective6detail29Sm90TmaWarpSpecializedAdapterINS1E_15DefaultEpilogueIaSK_SK_NS1D_6thread17LinearCombinationIaLi1EiiLNS1I_9ScaleType4KindE0ELNS_15FloatRoundStyleE2EaEENS1_15EpilogueDefaultEEEEEvvEEEEvNT_6ParamsE,"a",@progbits
	.sectionflags	@""
	.align	4
.nv.constant0._ZN7cutlass13device_kernelINS_4gemm6kernel13GemmUniversalIN4cute5tupleIJiiiiEEENS1_10collective13CollectiveMmaINS1_34MainloopSm90TmaGmmaWarpSpecializedILi10ENS5_IJNS4_1CILi2EEENSA_ILi1EEESC_EEENS1_32KernelTmaWarpSpecializedPingpongEEENS5_IJNSA_ILi64EEENSA_ILi112EEENSA_ILi128EEEEEEaNS5_IJlSC_lEEEaSK_NS4_8TiledMMAINS4_8MMA_AtomIJNS4_4SM904GMMA26MMA_64x16x32_S32S8S8_SS_TNEEEENS4_6LayoutINS5_IJSC_SC_SC_EEENS5_IJNSA_ILi0EEEST_ST_EEEEENS5_IJNS4_10UnderscoreESW_SW_EEEEENS4_13SM90_TMA_LOADENS4_14ComposedLayoutINS4_7SwizzleILi3ELi4ELi3EEENS4_18smem_ptr_flag_bitsILi8EEENSR_INS5_IJNSA_ILi8EEESI_EEENS5_IJSI_SC_EEEEEEEvNS4_8identityENS4_23SM90_TMA_LOAD_MULTICASTES19_vS1A_EENS_8epilogue10collective6detail29Sm90TmaWarpSpecializedAdapterINS1E_15DefaultEpilogueIaSK_SK_NS1D_6thread17LinearCombinationIaLi1EiiLNS1I_9ScaleType4KindE0ELNS_15FloatRoundStyleE2EaEENS1_15EpilogueDefaultEEEEEvvEEEEvNT_6ParamsE:
	.zero		1664


//--------------------- SYMBOLS --------------------------

	.type		.nv.reservedSmem.offset0,@object
	.size		.nv.reservedSmem.offset0,0x4
	.type		__assertfail,@function
